	.target	sm_90a

	.elftype	@"ET_EXEC"


//--------------------- .note.nv.tkinfo           --------------------------
	.section	.note.nv.tkinfo,"",@"SHT_NOTE"
	.sectionflags	@"SHF_NOTE_NV_TKINFO"
	.tkinfo
        /*0018*/ 	.word	0x00000002
        /*0030*/ 	.string	""
        /*0030*/ 	.string	"ptxas"
        /*0030*/ 	.string	"Cuda compilation tools, release 13.0, V13.0.88"
        /*0030*/ 	.string	"Build cuda_13.0.r13.0/compiler.36424714_0"
        /*0030*/ 	.string	"-arch sm_90a -m 64 "



//--------------------- .note.nv.cuinfo           --------------------------
	.section	.note.nv.cuinfo,"",@"SHT_NOTE"
	.sectionflags	@"SHF_NOTE_NV_CUINFO"
        /*0018*/ 	.short	0x0002
        /*001a*/ 	.short	0x005a
        /*001c*/ 	.short	0x0082
	.zero		2


//--------------------- .nv.info                  --------------------------
	.section	.nv.info,"",@"SHT_CUDA_INFO"
	.align	4


	//----- nvinfo : EIATTR_REGCOUNT
	.align		4
        /*0000*/ 	.byte	0x04, 0x2f
        /*0002*/ 	.short	(.L_15 - .L_14)
	.align		4
.L_14:
        /*0004*/ 	.word	index@(_ZN7cutlass13device_kernelINS_4gemm6kernel13GemmUniversalIN4cute5tupleIJiiiiEEENS1_10collective13CollectiveMmaINS1_34MainloopSm90TmaGmmaWarpSpecializedILi4ENS5_IJNS4_1CILi4EEESB_NSA_ILi1EEEEEENS1_32KernelTmaWarpSpecializedPingpongEEENS5_IJNSA_ILi64EEENSA_ILi128EEESH_EEENS_10bfloat16_tENS5_IJlSC_lEEESJ_SK_NS4_8TiledMMAINS4_8MMA_AtomIJNS4_4SM904GMMA28MMA_64x128x16_F32BF16BF16_SSILNSO_5MajorE0ELSQ_0ELNSO_7ScaleInE1ELSR_1EEEEEENS4_6LayoutINS5_IJSC_SC_SC_EEENS5_IJNSA_ILi0EEESW_SW_EEEEENS5_IJNS4_10UnderscoreESZ_SZ_EEEEENS4_23SM90_TMA_LOAD_MULTICASTENS4_14ComposedLayoutINS4_7SwizzleILi3ELi4ELi3EEENS4_18smem_ptr_flag_bitsILi16EEENSU_INS5_IJNSA_ILi8EEESG_EEENS5_IJSG_SC_EEEEEEEvNS4_8identityES12_S1C_vS1D_EENS_8epilogue10collective6detail29Sm90TmaWarpSpecializedAdapterINS1G_15DefaultEpilogueISJ_SK_SK_NS1F_6thread17LinearCombinationISJ_Li1EffLNS1K_9ScaleType4KindE0ELNS_15FloatRoundStyleE2ESJ_EENS1_15EpilogueDefaultEEEEEvvEEEEvNT_6ParamsE)
        /*0008*/ 	.word	0x000000a8


	//----- nvinfo : EIATTR_FRAME_SIZE
	.align		4
.L_15:
        /*000c*/ 	.byte	0x04, 0x11
        /*000e*/ 	.short	(.L_17 - .L_16)
	.align		4
.L_16:
        /*0010*/ 	.word	index@(_ZN7cutlass13device_kernelINS_4gemm6kernel13GemmUniversalIN4cute5tupleIJiiiiEEENS1_10collective13CollectiveMmaINS1_34MainloopSm90TmaGmmaWarpSpecializedILi4ENS5_IJNS4_1CILi4EEESB_NSA_ILi1EEEEEENS1_32KernelTmaWarpSpecializedPingpongEEENS5_IJNSA_ILi64EEENSA_ILi128EEESH_EEENS_10bfloat16_tENS5_IJlSC_lEEESJ_SK_NS4_8TiledMMAINS4_8MMA_AtomIJNS4_4SM904GMMA28MMA_64x128x16_F32BF16BF16_SSILNSO_5MajorE0ELSQ_0ELNSO_7ScaleInE1ELSR_1EEEEEENS4_6LayoutINS5_IJSC_SC_SC_EEENS5_IJNSA_ILi0EEESW_SW_EEEEENS5_IJNS4_10UnderscoreESZ_SZ_EEEEENS4_23SM90_TMA_LOAD_MULTICASTENS4_14ComposedLayoutINS4_7SwizzleILi3ELi4ELi3EEENS4_18smem_ptr_flag_bitsILi16EEENSU_INS5_IJNSA_ILi8EEESG_EEENS5_IJSG_SC_EEEEEEEvNS4_8identityES12_S1C_vS1D_EENS_8epilogue10collective6detail29Sm90TmaWarpSpecializedAdapterINS1G_15DefaultEpilogueISJ_SK_SK_NS1F_6thread17LinearCombinationISJ_Li1EffLNS1K_9ScaleType4KindE0ELNS_15FloatRoundStyleE2ESJ_EENS1_15EpilogueDefaultEEEEEvvEEEEvNT_6ParamsE)
        /*0014*/ 	.word	0x00000000


	//----- nvinfo : EIATTR_MIN_STACK_SIZE
	.align		4
.L_17:
        /*0018*/ 	.byte	0x04, 0x12
        /*001a*/ 	.short	(.L_19 - .L_18)
	.align		4
.L_18:
        /*001c*/ 	.word	index@(_ZN7cutlass13device_kernelINS_4gemm6kernel13GemmUniversalIN4cute5tupleIJiiiiEEENS1_10collective13CollectiveMmaINS1_34MainloopSm90TmaGmmaWarpSpecializedILi4ENS5_IJNS4_1CILi4EEESB_NSA_ILi1EEEEEENS1_32KernelTmaWarpSpecializedPingpongEEENS5_IJNSA_ILi64EEENSA_ILi128EEESH_EEENS_10bfloat16_tENS5_IJlSC_lEEESJ_SK_NS4_8TiledMMAINS4_8MMA_AtomIJNS4_4SM904GMMA28MMA_64x128x16_F32BF16BF16_SSILNSO_5MajorE0ELSQ_0ELNSO_7ScaleInE1ELSR_1EEEEEENS4_6LayoutINS5_IJSC_SC_SC_EEENS5_IJNSA_ILi0EEESW_SW_EEEEENS5_IJNS4_10UnderscoreESZ_SZ_EEEEENS4_23SM90_TMA_LOAD_MULTICASTENS4_14ComposedLayoutINS4_7SwizzleILi3ELi4ELi3EEENS4_18smem_ptr_flag_bitsILi16EEENSU_INS5_IJNSA_ILi8EEESG_EEENS5_IJSG_SC_EEEEEEEvNS4_8identityES12_S1C_vS1D_EENS_8epilogue10collective6detail29Sm90TmaWarpSpecializedAdapterINS1G_15DefaultEpilogueISJ_SK_SK_NS1F_6thread17LinearCombinationISJ_Li1EffLNS1K_9ScaleType4KindE0ELNS_15FloatRoundStyleE2ESJ_EENS1_15EpilogueDefaultEEEEEvvEEEEvNT_6ParamsE)
        /*0020*/ 	.word	0x00000000
.L_19:


//--------------------- .nv.compat                --------------------------
	.section	.nv.compat,"",@"SHT_CUDA_COMPAT_INFO"
	.align	4
        /*0000*/ 	.byte	0x02, 0x09, 0x01, 0x00, 0x02, 0x02, 0x04, 0x00, 0x02, 0x05, 0x05, 0x00, 0x03, 0x07, 0x01, 0x01
        /*0010*/ 	.byte	0x02, 0x03, 0x01, 0x00, 0x02, 0x06, 0x01, 0x00, 0x04, 0x0b, 0x08, 0x00, 0x00, 0x00, 0x00, 0x00
        /*0020*/ 	.byte	0x00, 0x00, 0x00, 0x00


//--------------------- .nv.info._ZN7cutlass13device_kernelINS_4gemm6kernel13GemmUniversalIN4cute5tupleIJiiiiEEENS1_10collective13CollectiveMmaINS1_34MainloopSm90TmaGmmaWarpSpecializedILi4ENS5_IJNS4_1CILi4EEESB_NSA_ILi1EEEEEENS1_32KernelTmaWarpSpecializedPingpongEEENS5_IJNSA_ILi64EEENSA_ILi128EEESH_EEENS_10bfloat16_tENS5_IJlSC_lEEESJ_SK_NS4_8TiledMMAINS4_8MMA_AtomIJNS4_4SM904GMMA28MMA_64x128x16_F32BF16BF16_SSILNSO_5MajorE0ELSQ_0ELNSO_7ScaleInE1ELSR_1EEEEEENS4_6LayoutINS5_IJSC_SC_SC_EEENS5_IJNSA_ILi0EEESW_SW_EEEEENS5_IJNS4_10UnderscoreESZ_SZ_EEEEENS4_23SM90_TMA_LOAD_MULTICASTENS4_14ComposedLayoutINS4_7SwizzleILi3ELi4ELi3EEENS4_18smem_ptr_flag_bitsILi16EEENSU_INS5_IJNSA_ILi8EEESG_EEENS5_IJSG_SC_EEEEEEEvNS4_8identityES12_S1C_vS1D_EENS_8epilogue10collective6detail29Sm90TmaWarpSpecializedAdapterINS1G_15DefaultEpilogueISJ_SK_SK_NS1F_6thread17LinearCombinationISJ_Li1EffLNS1K_9ScaleType4KindE0ELNS_15FloatRoundStyleE2ESJ_EENS1_15EpilogueDefaultEEEEEvvEEEEvNT_6ParamsE --------------------------
	.section	.nv.info._ZN7cutlass13device_kernelINS_4gemm6kernel13GemmUniversalIN4cute5tupleIJiiiiEEENS1_10collective13CollectiveMmaINS1_34MainloopSm90TmaGmmaWarpSpecializedILi4ENS5_IJNS4_1CILi4EEESB_NSA_ILi1EEEEEENS1_32KernelTmaWarpSpecializedPingpongEEENS5_IJNSA_ILi64EEENSA_ILi128EEESH_EEENS_10bfloat16_tENS5_IJlSC_lEEESJ_SK_NS4_8TiledMMAINS4_8MMA_AtomIJNS4_4SM904GMMA28MMA_64x128x16_F32BF16BF16_SSILNSO_5MajorE0ELSQ_0ELNSO_7ScaleInE1ELSR_1EEEEEENS4_6LayoutINS5_IJSC_SC_SC_EEENS5_IJNSA_ILi0EEESW_SW_EEEEENS5_IJNS4_10UnderscoreESZ_SZ_EEEEENS4_23SM90_TMA_LOAD_MULTICASTENS4_14ComposedLayoutINS4_7SwizzleILi3ELi4ELi3EEENS4_18smem_ptr_flag_bitsILi16EEENSU_INS5_IJNSA_ILi8EEESG_EEENS5_IJSG_SC_EEEEEEEvNS4_8identityES12_S1C_vS1D_EENS_8epilogue10collective6detail29Sm90TmaWarpSpecializedAdapterINS1G_15DefaultEpilogueISJ_SK_SK_NS1F_6thread17LinearCombinationISJ_Li1EffLNS1K_9ScaleType4KindE0ELNS_15FloatRoundStyleE2ESJ_EENS1_15EpilogueDefaultEEEEEvvEEEEvNT_6ParamsE,"",@"SHT_CUDA_INFO"
	.sectionflags	@""
	.align	4


	//----- nvinfo : EIATTR_CUDA_API_VERSION
	.align		4
        /*0000*/ 	.byte	0x04, 0x37
        /*0002*/ 	.short	(.L_21 - .L_20)
.L_20:
        /*0004*/ 	.word	0x00000082


	//----- nvinfo : EIATTR_KPARAM_INFO
	.align		4
.L_21:
        /*0008*/ 	.byte	0x04, 0x17
        /*000a*/ 	.short	(.L_23 - .L_22)
.L_22:
        /*000c*/ 	.word	0x00000000
        /*0010*/ 	.short	0x0000
        /*0012*/ 	.short	0x0070
        /*0014*/ 	.byte	0x00, 0xf0, 0x01, 0x10


	//----- nvinfo : EIATTR_SPARSE_MMA_MASK
	.align		4
.L_23:
        /*0018*/ 	.byte	0x03, 0x50
        /*001a*/ 	.short	0x0000


	//----- nvinfo : EIATTR_MAXREG_COUNT
	.align		4
        /*001c*/ 	.byte	0x03, 0x1b
        /*001e*/ 	.short	0x00a8


	//----- nvinfo : EIATTR_NUM_BARRIERS
	.align		4
        /*0020*/ 	.byte	0x02, 0x4c
        /*0022*/ 	.byte	0x01
	.zero		1


	//----- nvinfo : EIATTR_EXTERNS
	.align		4
        /*0024*/ 	.byte	0x04, 0x0f
        /*0026*/ 	.short	(.L_25 - .L_24)


	//   ....[0]....
	.align		4
.L_24:
        /*0028*/ 	.word	index@(__assertfail)


	//----- nvinfo : EIATTR_MERCURY_ISA_VERSION
	.align		4
.L_25:
        /*002c*/ 	.byte	0x03, 0x5f
        /*002e*/ 	.short	0x0101


	//----- nvinfo : EIATTR_INT_WARP_WIDE_INSTR_OFFSETS
	.align		4
        /*0030*/ 	.byte	0x04, 0x31
        /*0032*/ 	.short	(.L_27 - .L_26)


	//   ....[0]....
.L_26:
        /*0034*/ 	.word	0x00000630


	//   ....[1]....
        /*0038*/ 	.word	0x00000660


	//   ....[2]....
        /*003c*/ 	.word	0x000006a0


	//   ....[3]....
        /*0040*/ 	.word	0x00000770


	//   ....[4]....
        /*0044*/ 	.word	0x00000790


	//   ....[5]....
        /*0048*/ 	.word	0x000007a0


	//   ....[6]....
        /*004c*/ 	.word	0x000007f0


	//   ....[7]....
        /*0050*/ 	.word	0x00000840


	//   ....[8]....
        /*0054*/ 	.word	0x000025c0


	//----- nvinfo : EIATTR_COOP_GROUP_MASK_REGIDS
	.align		4
.L_27:
        /*0058*/ 	.byte	0x04, 0x29
        /*005a*/ 	.short	(.L_29 - .L_28)


	//   ....[0]....
.L_28:
        /*005c*/ 	.word	0xffffffff


	//   ....[1]....
        /*0060*/ 	.word	0xffffffff


	//   ....[2]....
        /*0064*/ 	.word	0xffffffff


	//   ....[3]....
        /*0068*/ 	.word	0xffffffff


	//   ....[4]....
        /*006c*/ 	.word	0xffffffff


	//   ....[5]....
        /*0070*/ 	.word	0xffffffff


	//   ....[6]....
        /*0074*/ 	.word	0xffffffff


	//----- nvinfo : EIATTR_COOP_GROUP_INSTR_OFFSETS
	.align		4
.L_29:
        /*0078*/ 	.byte	0x04, 0x28
        /*007a*/ 	.short	(.L_31 - .L_30)


	//   ....[0]....
.L_30:
        /*007c*/ 	.word	0x00000060


	//   ....[1]....
        /*0080*/ 	.word	0x00000080


	//   ....[2]....
        /*0084*/ 	.word	0x00000180


	//   ....[3]....
        /*0088*/ 	.word	0x000003b0


	//   ....[4]....
        /*008c*/ 	.word	0x000003f0


	//   ....[5]....
        /*0090*/ 	.word	0x000004b0


	//   ....[6]....
        /*0094*/ 	.word	0x000009a0


	//----- nvinfo : EIATTR_REG_RECONFIG
	.align		4
.L_31:
        /*0098*/ 	.byte	0x01, 0x54
	.zero		2


	//----- nvinfo : EIATTR_SYSCALL_OFFSETS
	.align		4
        /*009c*/ 	.byte	0x04, 0x46
        /*009e*/ 	.short	(.L_33 - .L_32)


	//   ....[0]....
.L_32:
        /*00a0*/ 	.word	0x000019d0


	//----- nvinfo : EIATTR_MBARRIER_INSTR_OFFSETS
	.align		4
.L_33:
        /*00a4*/ 	.byte	0x04, 0x39
        /*00a6*/ 	.short	(.L_35 - .L_34)


	//   ....[0]....
.L_34:
        /*00a8*/ 	.word	0x00000300
        /*00ac*/ 	.word	0x000000ff
        /*00b0*/ 	.word	0x00000000
        /*00b4*/ 	.short	0x0100
        /*00b6*/ 	.byte	0x07
	.zero		1


	//   ....[1]....
        /*00b8*/ 	.word	0x00000310
        /*00bc*/ 	.word	0x000000ff
        /*00c0*/ 	.word	0x00000020
        /*00c4*/ 	.short	0x0100
        /*00c6*/ 	.byte	0x07
	.zero		1


	//   ....[2]....
        /*00c8*/ 	.word	0x00000320
        /*00cc*/ 	.word	0x000000ff
        /*00d0*/ 	.word	0x00000008
        /*00d4*/ 	.short	0x0100
        /*00d6*/ 	.byte	0x07
	.zero		1


	//   ....[3]....
        /*00d8*/ 	.word	0x00000330
        /*00dc*/ 	.word	0x000000ff
        /*00e0*/ 	.word	0x00000028
        /*00e4*/ 	.short	0x0100
        /*00e6*/ 	.byte	0x07
	.zero		1


	//   ....[4]....
        /*00e8*/ 	.word	0x00000340
        /*00ec*/ 	.word	0x000000ff
        /*00f0*/ 	.word	0x00000010
        /*00f4*/ 	.short	0x0100
        /*00f6*/ 	.byte	0x07
	.zero		1


	//   ....[5]....
        /*00f8*/ 	.word	0x00000350
        /*00fc*/ 	.word	0x000000ff
        /*0100*/ 	.word	0x00000030
        /*0104*/ 	.short	0x0100
        /*0106*/ 	.byte	0x07
	.zero		1


	//   ....[6]....
        /*0108*/ 	.word	0x00000360
        /*010c*/ 	.word	0x000000ff
        /*0110*/ 	.word	0x00000018
        /*0114*/ 	.short	0x0100
        /*0116*/ 	.byte	0x07
	.zero		1


	//   ....[7]....
        /*0118*/ 	.word	0x00000370
        /*011c*/ 	.word	0x000000ff
        /*0120*/ 	.word	0x00000038
        /*0124*/ 	.short	0x0100
        /*0126*/ 	.byte	0x07
	.zero		1


	//   ....[8]....
        /*0128*/ 	.word	0x00000870
        /*012c*/ 	.word	0x000000ff
        /*0130*/ 	.word	0x00000070
        /*0134*/ 	.short	0x0100
        /*0136*/ 	.byte	0x0c
	.zero		1


	//   ....[9]....
        /*0138*/ 	.word	0x000008c0
        /*013c*/ 	.word	0x000000ff
        /*0140*/ 	.word	0x00000078
        /*0144*/ 	.short	0x0100
        /*0146*/ 	.byte	0x0c
	.zero		1


	//   ....[10]....
        /*0148*/ 	.word	0x000008f0
        /*014c*/ 	.word	0x000000ff
        /*0150*/ 	.word	0x00000050
        /*0154*/ 	.short	0x0100
        /*0156*/ 	.byte	0x0d
	.zero		1


	//   ....[11]....
        /*0158*/ 	.word	0x00000930
        /*015c*/ 	.word	0x000000ff
        /*0160*/ 	.word	0x00000058
        /*0164*/ 	.short	0x0100
        /*0166*/ 	.byte	0x0d
	.zero		1


	//   ....[12]....
        /*0168*/ 	.word	0x00000940
        /*016c*/ 	.word	0x000000ff
        /*0170*/ 	.word	0x00000060
        /*0174*/ 	.short	0x0100
        /*0176*/ 	.byte	0x0d
	.zero		1


	//   ....[13]....
        /*0178*/ 	.word	0x00000950
        /*017c*/ 	.word	0x000000ff
        /*0180*/ 	.word	0x00000068
        /*0184*/ 	.short	0x0100
        /*0186*/ 	.byte	0x0d
	.zero		1


	//   ....[14]....
        /*0188*/ 	.word	0x00001890
        /*018c*/ 	.word	0x00000061
        /*0190*/ 	.word	0xfffffff8
        /*0194*/ 	.short	0x010a
        /*0196*/ 	.byte	0x3f
	.zero		1


	//   ....[15]....
        /*0198*/ 	.word	0x00001a60
        /*019c*/ 	.word	0x00000003
        /*01a0*/ 	.word	0x00000000
        /*01a4*/ 	.short	0x010a
        /*01a6*/ 	.byte	0x3f
	.zero		1


	//   ....[16]....
        /*01a8*/ 	.word	0x00001ac0
        /*01ac*/ 	.word	0x00000003
        /*01b0*/ 	.word	0x00000000
        /*01b4*/ 	.short	0x010a
        /*01b6*/ 	.byte	0x3f
	.zero		1


	//   ....[17]....
        /*01b8*/ 	.word	0x00001fe0
        /*01bc*/ 	.word	0x000000ff
        /*01c0*/ 	.word	0x00000000
        /*01c4*/ 	.short	0x010a
        /*01c6*/ 	.byte	0x04
	.zero		1


	//   ....[18]....
        /*01c8*/ 	.word	0x00002020
        /*01cc*/ 	.word	0x000000ff
        /*01d0*/ 	.word	0x00000000
        /*01d4*/ 	.short	0x010a
        /*01d6*/ 	.byte	0x04
	.zero		1


	//   ....[19]....
        /*01d8*/ 	.word	0x00002450
        /*01dc*/ 	.word	0x00000005
        /*01e0*/ 	.word	0x00000000
        /*01e4*/ 	.short	0x0101
        /*01e6*/ 	.byte	0x3f
	.zero		1


	//   ....[20]....
        /*01e8*/ 	.word	0x00002550
        /*01ec*/ 	.word	0x00000065
        /*01f0*/ 	.word	0x00000000
        /*01f4*/ 	.short	0x0101
        /*01f6*/ 	.byte	0x32
	.zero		1


	//   ....[21]....
        /*01f8*/ 	.word	0x00002640
        /*01fc*/ 	.word	0x00000003
        /*0200*/ 	.word	0x00000000
        /*0204*/ 	.short	0x0101
        /*0206*/ 	.byte	0x3f
	.zero		1


	//   ....[22]....
        /*0208*/ 	.word	0x000026a0
        /*020c*/ 	.word	0x00000061
        /*0210*/ 	.word	0x00000008
        /*0214*/ 	.short	0x010a
        /*0216*/ 	.byte	0x3f
	.zero		1


	//   ....[23]....
        /*0218*/ 	.word	0x000067a0
        /*021c*/ 	.word	0x00000062
        /*0220*/ 	.word	0x00000000
        /*0224*/ 	.short	0x0101
        /*0226*/ 	.byte	0x32
	.zero		1


	//   ....[24]....
        /*0228*/ 	.word	0x00007320
        /*022c*/ 	.word	0x00000007
        /*0230*/ 	.word	0x00000020
        /*0234*/ 	.short	0x010a
        /*0236*/ 	.byte	0x3f
	.zero		1


	//   ....[25]....
        /*0238*/ 	.word	0x000077c0
        /*023c*/ 	.word	0x00000002
        /*0240*/ 	.word	0x00000078
        /*0244*/ 	.short	0x0101
        /*0246*/ 	.byte	0x3f
	.zero		1


	//   ....[26]....
        /*0248*/ 	.word	0x00007f40
        /*024c*/ 	.word	0x00000005
        /*0250*/ 	.word	0x00000000
        /*0254*/ 	.short	0x010a
        /*0256*/ 	.byte	0x3f
	.zero		1


	//   ....[27]....
        /*0258*/ 	.word	0x00007fc0
        /*025c*/ 	.word	0x00000007
        /*0260*/ 	.word	0x00000000
        /*0264*/ 	.short	0x010a
        /*0266*/ 	.byte	0x3f
	.zero		1


	//   ....[28]....
        /*0268*/ 	.word	0x00008050
        /*026c*/ 	.word	0x00000006
        /*0270*/ 	.word	0x00000000
        /*0274*/ 	.short	0x010a
        /*0276*/ 	.byte	0x3f
	.zero		1


	//   ....[29]....
        /*0278*/ 	.word	0x000080e0
        /*027c*/ 	.word	0x00000003
        /*0280*/ 	.word	0x00000000
        /*0284*/ 	.short	0x010a
        /*0286*/ 	.byte	0x3f
	.zero		1


	//   ....[30]....
        /*0288*/ 	.word	0x00008140
        /*028c*/ 	.word	0x00000061
        /*0290*/ 	.word	0xfffffff8
        /*0294*/ 	.short	0x010a
        /*0296*/ 	.byte	0x3f
	.zero		1


	//   ....[31]....
        /*0298*/ 	.word	0x00008190
        /*029c*/ 	.word	0x00000003
        /*02a0*/ 	.word	0x00000000
        /*02a4*/ 	.short	0x010a
        /*02a6*/ 	.byte	0x3f
	.zero		1


	//   ....[32]....
        /*02a8*/ 	.word	0x000081f0
        /*02ac*/ 	.word	0x00000005
        /*02b0*/ 	.word	0x00000000
        /*02b4*/ 	.short	0x010a
        /*02b6*/ 	.byte	0x3f
	.zero		1


	//   ....[33]....
        /*02b8*/ 	.word	0x00008240
        /*02bc*/ 	.word	0x00000061
        /*02c0*/ 	.word	0x00000008
        /*02c4*/ 	.short	0x010a
        /*02c6*/ 	.byte	0x3f
	.zero		1


	//   ....[34]....
        /*02c8*/ 	.word	0x00008310
        /*02cc*/ 	.word	0x00000007
        /*02d0*/ 	.word	0x00000020
        /*02d4*/ 	.short	0x010a
        /*02d6*/ 	.byte	0x3f
	.zero		1


	//   ....[35]....
        /*02d8*/ 	.word	0x000083e0
        /*02dc*/ 	.word	0x00000005
        /*02e0*/ 	.word	0x00000000
        /*02e4*/ 	.short	0x010a
        /*02e6*/ 	.byte	0x3f
	.zero		1


	//   ....[36]....
        /*02e8*/ 	.word	0x00008430
        /*02ec*/ 	.word	0x00000007
        /*02f0*/ 	.word	0x00000000
        /*02f4*/ 	.short	0x010a
        /*02f6*/ 	.byte	0x3f
	.zero		1


	//   ....[37]....
        /*02f8*/ 	.word	0x00008480
        /*02fc*/ 	.word	0x00000006
        /*0300*/ 	.word	0x00000000
        /*0304*/ 	.short	0x010a
        /*0306*/ 	.byte	0x3f
	.zero		1


	//----- nvinfo : EIATTR_NUM_MBARRIERS
	.align		4
.L_35:
        /*0308*/ 	.byte	0x03, 0x38
        /*030a*/ 	.short	0x000e


	//----- nvinfo : EIATTR_EXIT_INSTR_OFFSETS
	.align		4
        /*030c*/ 	.byte	0x04, 0x1c
        /*030e*/ 	.short	(.L_37 - .L_36)


	//   ....[0]....
.L_36:
        /*0310*/ 	.word	0x000014b0


	//   ....[1]....
        /*0314*/ 	.word	0x00001510


	//   ....[2]....
        /*0318*/ 	.word	0x00006ee0


	//   ....[3]....
        /*031c*/ 	.word	0x00006f10


	//   ....[4]....
        /*0320*/ 	.word	0x00008130


	//----- nvinfo : EIATTR_MAX_THREADS
	.align		4
.L_37:
        /*0324*/ 	.byte	0x04, 0x05
        /*0326*/ 	.short	(.L_39 - .L_38)
.L_38:
        /*0328*/ 	.word	0x00000180
        /*032c*/ 	.word	0x00000001
        /*0330*/ 	.word	0x00000001


	//----- nvinfo : EIATTR_CRS_STACK_SIZE
	.align		4
.L_39:
        /*0334*/ 	.byte	0x04, 0x1e
        /*0336*/ 	.short	(.L_41 - .L_40)
.L_40:
        /*0338*/ 	.word	0x00000000


	//----- nvinfo : EIATTR_CBANK_PARAM_SIZE
	.align		4
.L_41:
        /*033c*/ 	.byte	0x03, 0x19
        /*033e*/ 	.short	0x0470


	//----- nvinfo : EIATTR_PARAM_CBANK
	.align		4
        /*0340*/ 	.byte	0x04, 0x0a
        /*0342*/ 	.short	(.L_43 - .L_42)
	.align		4
.L_42:
        /*0344*/ 	.word	index@(.nv.constant0._ZN7cutlass13device_kernelINS_4gemm6kernel13GemmUniversalIN4cute5tupleIJiiiiEEENS1_10collective13CollectiveMmaINS1_34MainloopSm90TmaGmmaWarpSpecializedILi4ENS5_IJNS4_1CILi4EEESB_NSA_ILi1EEEEEENS1_32KernelTmaWarpSpecializedPingpongEEENS5_IJNSA_ILi64EEENSA_ILi128EEESH_EEENS_10bfloat16_tENS5_IJlSC_lEEESJ_SK_NS4_8TiledMMAINS4_8MMA_AtomIJNS4_4SM904GMMA28MMA_64x128x16_F32BF16BF16_SSILNSO_5MajorE0ELSQ_0ELNSO_7ScaleInE1ELSR_1EEEEEENS4_6LayoutINS5_IJSC_SC_SC_EEENS5_IJNSA_ILi0EEESW_SW_EEEEENS5_IJNS4_10UnderscoreESZ_SZ_EEEEENS4_23SM90_TMA_LOAD_MULTICASTENS4_14ComposedLayoutINS4_7SwizzleILi3ELi4ELi3EEENS4_18smem_ptr_flag_bitsILi16EEENSU_INS5_IJNSA_ILi8EEESG_EEENS5_IJSG_SC_EEEEEEEvNS4_8identityES12_S1C_vS1D_EENS_8epilogue10collective6detail29Sm90TmaWarpSpecializedAdapterINS1G_15DefaultEpilogueISJ_SK_SK_NS1F_6thread17LinearCombinationISJ_Li1EffLNS1K_9ScaleType4KindE0ELNS_15FloatRoundStyleE2ESJ_EENS1_15EpilogueDefaultEEEEEvvEEEEvNT_6ParamsE)
        /*0348*/ 	.short	0x0210
        /*034a*/ 	.short	0x0470


	//----- nvinfo : EIATTR_SW_WAR
	.align		4
.L_43:
        /*034c*/ 	.byte	0x04, 0x36
        /*034e*/ 	.short	(.L_45 - .L_44)
.L_44:
        /*0350*/ 	.word	0x00000008
.L_45:


//--------------------- .nv.callgraph             --------------------------
	.section	.nv.callgraph,"",@"SHT_CUDA_CALLGRAPH"
	.align	4
	.sectionentsize	8
	.align		4
        /*0000*/ 	.word	0x00000000
	.align		4
        /*0004*/ 	.word	0xffffffff
	.align		4
        /*0008*/ 	.word	index@(_ZN7cutlass13device_kernelINS_4gemm6kernel13GemmUniversalIN4cute5tupleIJiiiiEEENS1_10collective13CollectiveMmaINS1_34MainloopSm90TmaGmmaWarpSpecializedILi4ENS5_IJNS4_1CILi4EEESB_NSA_ILi1EEEEEENS1_32KernelTmaWarpSpecializedPingpongEEENS5_IJNSA_ILi64EEENSA_ILi128EEESH_EEENS_10bfloat16_tENS5_IJlSC_lEEESJ_SK_NS4_8TiledMMAINS4_8MMA_AtomIJNS4_4SM904GMMA28MMA_64x128x16_F32BF16BF16_SSILNSO_5MajorE0ELSQ_0ELNSO_7ScaleInE1ELSR_1EEEEEENS4_6LayoutINS5_IJSC_SC_SC_EEENS5_IJNSA_ILi0EEESW_SW_EEEEENS5_IJNS4_10UnderscoreESZ_SZ_EEEEENS4_23SM90_TMA_LOAD_MULTICASTENS4_14ComposedLayoutINS4_7SwizzleILi3ELi4ELi3EEENS4_18smem_ptr_flag_bitsILi16EEENSU_INS5_IJNSA_ILi8EEESG_EEENS5_IJSG_SC_EEEEEEEvNS4_8identityES12_S1C_vS1D_EENS_8epilogue10collective6detail29Sm90TmaWarpSpecializedAdapterINS1G_15DefaultEpilogueISJ_SK_SK_NS1F_6thread17LinearCombinationISJ_Li1EffLNS1K_9ScaleType4KindE0ELNS_15FloatRoundStyleE2ESJ_EENS1_15EpilogueDefaultEEEEEvvEEEEvNT_6ParamsE)
	.align		4
        /*000c*/ 	.word	index@(__assertfail)
	.align		4
        /*0010*/ 	.word	0x00000000
	.align		4
        /*0014*/ 	.word	0xfffffffe
	.align		4
        /*0018*/ 	.word	0x00000000
	.align		4
        /*001c*/ 	.word	0xfffffffd
	.align		4
        /*0020*/ 	.word	0x00000000
	.align		4
        /*0024*/ 	.word	0xfffffffc


//--------------------- .nv.constant4             --------------------------
	.section	.nv.constant4,"a",@progbits
	.align	8
	.align		8
.nv.constant4:
        /*0000*/ 	.dword	__assertfail
	.align		8
        /*0008*/ 	.dword	__unnamed_1
	.align		8
        /*0010*/ 	.dword	_ZN40_INTERNAL_c9c05686_4_k_cu_5f6720f8_238844cuda3std3__45__cpo5beginE
	.align		8
        /*0018*/ 	.dword	_ZN40_INTERNAL_c9c05686_4_k_cu_5f6720f8_238844cuda3std3__45__cpo3endE
	.align		8
        /*0020*/ 	.dword	_ZN40_INTERNAL_c9c05686_4_k_cu_5f6720f8_238844cuda3std3__45__cpo6cbeginE
	.align		8
        /*0028*/ 	.dword	_ZN40_INTERNAL_c9c05686_4_k_cu_5f6720f8_238844cuda3std3__45__cpo4cendE
	.align		8
        /*0030*/ 	.dword	_ZN40_INTERNAL_c9c05686_4_k_cu_5f6720f8_238844cuda3std3__442_GLOBAL__N__c9c05686_4_k_cu_5f6720f8_238846ignoreE
	.align		8
        /*0038*/ 	.dword	_ZN40_INTERNAL_c9c05686_4_k_cu_5f6720f8_238844cuda3std3__419piecewise_constructE
	.align		8
        /*0040*/ 	.dword	_ZN40_INTERNAL_c9c05686_4_k_cu_5f6720f8_238844cuda3std3__48in_placeE
	.align		8
        /*0048*/ 	.dword	_ZN40_INTERNAL_c9c05686_4_k_cu_5f6720f8_238844cuda3std6ranges3__45__cpo4swapE
	.align		8
        /*0050*/ 	.dword	_ZN40_INTERNAL_c9c05686_4_k_cu_5f6720f8_238844cuda3std6ranges3__45__cpo9iter_moveE
	.align		8
        /*0058*/ 	.dword	_ZN40_INTERNAL_c9c05686_4_k_cu_5f6720f8_238844cute7productE
	.align		8
        /*0060*/ 	.dword	_ZN40_INTERNAL_c9c05686_4_k_cu_5f6720f8_238844cute1_E
	.align		8
        /*0068*/ 	.dword	$str$22
	.align		8
        /*0070*/ 	.dword	$str$23


//--------------------- .text._ZN7cutlass13device_kernelINS_4gemm6kernel13GemmUniversalIN4cute5tupleIJiiiiEEENS1_10collective13CollectiveMmaINS1_34MainloopSm90TmaGmmaWarpSpecializedILi4ENS5_IJNS4_1CILi4EEESB_NSA_ILi1EEEEEENS1_32KernelTmaWarpSpecializedPingpongEEENS5_IJNSA_ILi64EEENSA_ILi128EEESH_EEENS_10bfloat16_tENS5_IJlSC_lEEESJ_SK_NS4_8TiledMMAINS4_8MMA_AtomIJNS4_4SM904GMMA28MMA_64x128x16_F32BF16BF16_SSILNSO_5MajorE0ELSQ_0ELNSO_7ScaleInE1ELSR_1EEEEEENS4_6LayoutINS5_IJSC_SC_SC_EEENS5_IJNSA_ILi0EEESW_SW_EEEEENS5_IJNS4_10UnderscoreESZ_SZ_EEEEENS4_23SM90_TMA_LOAD_MULTICASTENS4_14ComposedLayoutINS4_7SwizzleILi3ELi4ELi3EEENS4_18smem_ptr_flag_bitsILi16EEENSU_INS5_IJNSA_ILi8EEESG_EEENS5_IJSG_SC_EEEEEEEvNS4_8identityES12_S1C_vS1D_EENS_8epilogue10collective6detail29Sm90TmaWarpSpecializedAdapterINS1G_15DefaultEpilogueISJ_SK_SK_NS1F_6thread17LinearCombinationISJ_Li1EffLNS1K_9ScaleType4KindE0ELNS_15FloatRoundStyleE2ESJ_EENS1_15EpilogueDefaultEEEEEvvEEEEvNT_6ParamsE --------------------------
	.section	.text._ZN7cutlass13device_kernelINS_4gemm6kernel13GemmUniversalIN4cute5tupleIJiiiiEEENS1_10collective13CollectiveMmaINS1_34MainloopSm90TmaGmmaWarpSpecializedILi4ENS5_IJNS4_1CILi4EEESB_NSA_ILi1EEEEEENS1_32KernelTmaWarpSpecializedPingpongEEENS5_IJNSA_ILi64EEENSA_ILi128EEESH_EEENS_10bfloat16_tENS5_IJlSC_lEEESJ_SK_NS4_8TiledMMAINS4_8MMA_AtomIJNS4_4SM904GMMA28MMA_64x128x16_F32BF16BF16_SSILNSO_5MajorE0ELSQ_0ELNSO_7ScaleInE1ELSR_1EEEEEENS4_6LayoutINS5_IJSC_SC_SC_EEENS5_IJNSA_ILi0EEESW_SW_EEEEENS5_IJNS4_10UnderscoreESZ_SZ_EEEEENS4_23SM90_TMA_LOAD_MULTICASTENS4_14ComposedLayoutINS4_7SwizzleILi3ELi4ELi3EEENS4_18smem_ptr_flag_bitsILi16EEENSU_INS5_IJNSA_ILi8EEESG_EEENS5_IJSG_SC_EEEEEEEvNS4_8identityES12_S1C_vS1D_EENS_8epilogue10collective6detail29Sm90TmaWarpSpecializedAdapterINS1G_15DefaultEpilogueISJ_SK_SK_NS1F_6thread17LinearCombinationISJ_Li1EffLNS1K_9ScaleType4KindE0ELNS_15FloatRoundStyleE2ESJ_EENS1_15EpilogueDefaultEEEEEvvEEEEvNT_6ParamsE,"ax",@progbits
	.align	128
.text._ZN7cutlass13device_kernelINS_4gemm6kernel13GemmUniversalIN4cute5tupleIJiiiiEEENS1_10collective13CollectiveMmaINS1_34MainloopSm90TmaGmmaWarpSpecializedILi4ENS5_IJNS4_1CILi4EEESB_NSA_ILi1EEEEEENS1_32KernelTmaWarpSpecializedPingpongEEENS5_IJNSA_ILi64EEENSA_ILi128EEESH_EEENS_10bfloat16_tENS5_IJlSC_lEEESJ_SK_NS4_8TiledMMAINS4_8MMA_AtomIJNS4_4SM904GMMA28MMA_64x128x16_F32BF16BF16_SSILNSO_5MajorE0ELSQ_0ELNSO_7ScaleInE1ELSR_1EEEEEENS4_6LayoutINS5_IJSC_SC_SC_EEENS5_IJNSA_ILi0EEESW_SW_EEEEENS5_IJNS4_10UnderscoreESZ_SZ_EEEEENS4_23SM90_TMA_LOAD_MULTICASTENS4_14ComposedLayoutINS4_7SwizzleILi3ELi4ELi3EEENS4_18smem_ptr_flag_bitsILi16EEENSU_INS5_IJNSA_ILi8EEESG_EEENS5_IJSG_SC_EEEEEEEvNS4_8identityES12_S1C_vS1D_EENS_8epilogue10collective6detail29Sm90TmaWarpSpecializedAdapterINS1G_15DefaultEpilogueISJ_SK_SK_NS1F_6thread17LinearCombinationISJ_Li1EffLNS1K_9ScaleType4KindE0ELNS_15FloatRoundStyleE2ESJ_EENS1_15EpilogueDefaultEEEEEvvEEEEvNT_6ParamsE:
        .type           _ZN7cutlass13device_kernelINS_4gemm6kernel13GemmUniversalIN4cute5tupleIJiiiiEEENS1_10collective13CollectiveMmaINS1_34MainloopSm90TmaGmmaWarpSpecializedILi4ENS5_IJNS4_1CILi4EEESB_NSA_ILi1EEEEEENS1_32KernelTmaWarpSpecializedPingpongEEENS5_IJNSA_ILi64EEENSA_ILi128EEESH_EEENS_10bfloat16_tENS5_IJlSC_lEEESJ_SK_NS4_8TiledMMAINS4_8MMA_AtomIJNS4_4SM904GMMA28MMA_64x128x16_F32BF16BF16_SSILNSO_5MajorE0ELSQ_0ELNSO_7ScaleInE1ELSR_1EEEEEENS4_6LayoutINS5_IJSC_SC_SC_EEENS5_IJNSA_ILi0EEESW_SW_EEEEENS5_IJNS4_10UnderscoreESZ_SZ_EEEEENS4_23SM90_TMA_LOAD_MULTICASTENS4_14ComposedLayoutINS4_7SwizzleILi3ELi4ELi3EEENS4_18smem_ptr_flag_bitsILi16EEENSU_INS5_IJNSA_ILi8EEESG_EEENS5_IJSG_SC_EEEEEEEvNS4_8identityES12_S1C_vS1D_EENS_8epilogue10collective6detail29Sm90TmaWarpSpecializedAdapterINS1G_15DefaultEpilogueISJ_SK_SK_NS1F_6thread17LinearCombinationISJ_Li1EffLNS1K_9ScaleType4KindE0ELNS_15FloatRoundStyleE2ESJ_EENS1_15EpilogueDefaultEEEEEvvEEEEvNT_6ParamsE,@function
        .size           _ZN7cutlass13device_kernelINS_4gemm6kernel13GemmUniversalIN4cute5tupleIJiiiiEEENS1_10collective13CollectiveMmaINS1_34MainloopSm90TmaGmmaWarpSpecializedILi4ENS5_IJNS4_1CILi4EEESB_NSA_ILi1EEEEEENS1_32KernelTmaWarpSpecializedPingpongEEENS5_IJNSA_ILi64EEENSA_ILi128EEESH_EEENS_10bfloat16_tENS5_IJlSC_lEEESJ_SK_NS4_8TiledMMAINS4_8MMA_AtomIJNS4_4SM904GMMA28MMA_64x128x16_F32BF16BF16_SSILNSO_5MajorE0ELSQ_0ELNSO_7ScaleInE1ELSR_1EEEEEENS4_6LayoutINS5_IJSC_SC_SC_EEENS5_IJNSA_ILi0EEESW_SW_EEEEENS5_IJNS4_10UnderscoreESZ_SZ_EEEEENS4_23SM90_TMA_LOAD_MULTICASTENS4_14ComposedLayoutINS4_7SwizzleILi3ELi4ELi3EEENS4_18smem_ptr_flag_bitsILi16EEENSU_INS5_IJNSA_ILi8EEESG_EEENS5_IJSG_SC_EEEEEEEvNS4_8identityES12_S1C_vS1D_EENS_8epilogue10collective6detail29Sm90TmaWarpSpecializedAdapterINS1G_15DefaultEpilogueISJ_SK_SK_NS1F_6thread17LinearCombinationISJ_Li1EffLNS1K_9ScaleType4KindE0ELNS_15FloatRoundStyleE2ESJ_EENS1_15EpilogueDefaultEEEEEvvEEEEvNT_6ParamsE,(.L_x_200 - _ZN7cutlass13device_kernelINS_4gemm6kernel13GemmUniversalIN4cute5tupleIJiiiiEEENS1_10collective13CollectiveMmaINS1_34MainloopSm90TmaGmmaWarpSpecializedILi4ENS5_IJNS4_1CILi4EEESB_NSA_ILi1EEEEEENS1_32KernelTmaWarpSpecializedPingpongEEENS5_IJNSA_ILi64EEENSA_ILi128EEESH_EEENS_10bfloat16_tENS5_IJlSC_lEEESJ_SK_NS4_8TiledMMAINS4_8MMA_AtomIJNS4_4SM904GMMA28MMA_64x128x16_F32BF16BF16_SSILNSO_5MajorE0ELSQ_0ELNSO_7ScaleInE1ELSR_1EEEEEENS4_6LayoutINS5_IJSC_SC_SC_EEENS5_IJNSA_ILi0EEESW_SW_EEEEENS5_IJNS4_10UnderscoreESZ_SZ_EEEEENS4_23SM90_TMA_LOAD_MULTICASTENS4_14ComposedLayoutINS4_7SwizzleILi3ELi4ELi3EEENS4_18smem_ptr_flag_bitsILi16EEENSU_INS5_IJNSA_ILi8EEESG_EEENS5_IJSG_SC_EEEEEEEvNS4_8identityES12_S1C_vS1D_EENS_8epilogue10collective6detail29Sm90TmaWarpSpecializedAdapterINS1G_15DefaultEpilogueISJ_SK_SK_NS1F_6thread17LinearCombinationISJ_Li1EffLNS1K_9ScaleType4KindE0ELNS_15FloatRoundStyleE2ESJ_EENS1_15EpilogueDefaultEEEEEvvEEEEvNT_6ParamsE)
        .other          _ZN7cutlass13device_kernelINS_4gemm6kernel13GemmUniversalIN4cute5tupleIJiiiiEEENS1_10collective13CollectiveMmaINS1_34MainloopSm90TmaGmmaWarpSpecializedILi4ENS5_IJNS4_1CILi4EEESB_NSA_ILi1EEEEEENS1_32KernelTmaWarpSpecializedPingpongEEENS5_IJNSA_ILi64EEENSA_ILi128EEESH_EEENS_10bfloat16_tENS5_IJlSC_lEEESJ_SK_NS4_8TiledMMAINS4_8MMA_AtomIJNS4_4SM904GMMA28MMA_64x128x16_F32BF16BF16_SSILNSO_5MajorE0ELSQ_0ELNSO_7ScaleInE1ELSR_1EEEEEENS4_6LayoutINS5_IJSC_SC_SC_EEENS5_IJNSA_ILi0EEESW_SW_EEEEENS5_IJNS4_10UnderscoreESZ_SZ_EEEEENS4_23SM90_TMA_LOAD_MULTICASTENS4_14ComposedLayoutINS4_7SwizzleILi3ELi4ELi3EEENS4_18smem_ptr_flag_bitsILi16EEENSU_INS5_IJNSA_ILi8EEESG_EEENS5_IJSG_SC_EEEEEEEvNS4_8identityES12_S1C_vS1D_EENS_8epilogue10collective6detail29Sm90TmaWarpSpecializedAdapterINS1G_15DefaultEpilogueISJ_SK_SK_NS1F_6thread17LinearCombinationISJ_Li1EffLNS1K_9ScaleType4KindE0ELNS_15FloatRoundStyleE2ESJ_EENS1_15EpilogueDefaultEEEEEvvEEEEvNT_6ParamsE,@"STO_CUDA_ENTRY STV_DEFAULT"
_ZN7cutlass13device_kernelINS_4gemm6kernel13GemmUniversalIN4cute5tupleIJiiiiEEENS1_10collective13CollectiveMmaINS1_34MainloopSm90TmaGmmaWarpSpecializedILi4ENS5_IJNS4_1CILi4EEESB_NSA_ILi1EEEEEENS1_32KernelTmaWarpSpecializedPingpongEEENS5_IJNSA_ILi64EEENSA_ILi128EEESH_EEENS_10bfloat16_tENS5_IJlSC_lEEESJ_SK_NS4_8TiledMMAINS4_8MMA_AtomIJNS4_4SM904GMMA28MMA_64x128x16_F32BF16BF16_SSILNSO_5MajorE0ELSQ_0ELNSO_7ScaleInE1ELSR_1EEEEEENS4_6LayoutINS5_IJSC_SC_SC_EEENS5_IJNSA_ILi0EEESW_SW_EEEEENS5_IJNS4_10UnderscoreESZ_SZ_EEEEENS4_23SM90_TMA_LOAD_MULTICASTENS4_14ComposedLayoutINS4_7SwizzleILi3ELi4ELi3EEENS4_18smem_ptr_flag_bitsILi16EEENSU_INS5_IJNSA_ILi8EEESG_EEENS5_IJSG_SC_EEEEEEEvNS4_8identityES12_S1C_vS1D_EENS_8epilogue10collective6detail29Sm90TmaWarpSpecializedAdapterINS1G_15DefaultEpilogueISJ_SK_SK_NS1F_6thread17LinearCombinationISJ_Li1EffLNS1K_9ScaleType4KindE0ELNS_15FloatRoundStyleE2ESJ_EENS1_15EpilogueDefaultEEEEEvvEEEEvNT_6ParamsE:
[----:B------:R-:W0:Y:S01]  /*0000*/  LDC R1, c[0x0][0x28] ;  /* 0x00000a00ff017b82 */ /* 0x000e220000000800 */
[----:B------:R-:W1:Y:S01]  /*0010*/  S2R R0, SR_TID.X ;  /* 0x0000000000007919 */ /* 0x000e620000002100 */
[----:B------:R-:W-:Y:S01]  /*0020*/  ELECT P0, URZ, PT ;  /* 0x00000000003f782f */ /* 0x000fe20003800000 */
[----:B------:R-:W-:Y:S01]  /*0030*/  BSSY B0, `(.L_x_0) ;  /* 0x0000014000007945 */ /* 0x000fe20003800000 */
[--C-:B-1----:R-:W-:Y:S02]  /*0040*/  SHF.R.U32.HI R2, RZ, 0x5, R0.reuse ;  /* 0x00000005ff027819 */ /* 0x102fe40000011600 */
[----:B------:R-:W-:-:S03]  /*0050*/  SHF.R.U32.HI R4, RZ, 0x7, R0 ;  /* 0x00000007ff047819 */ /* 0x000fc60000011600 */
[----:B------:R-:W1:Y:S02]  /*0060*/  SHFL.IDX PT, R3, R2, RZ, 0x1f ;  /* 0x00001fff02037589 */ /* 0x000e6400000e0000 */
[----:B-1----:R-:W-:Y:S02]  /*0070*/  R2UR UR6, R3 ;  /* 0x00000000030672ca */ /* 0x002fe400000e0000 */
[----:B------:R1:W2:Y:S11]  /*0080*/  SHFL.IDX PT, R3, R4, RZ, 0x1f ;  /* 0x00001fff04037589 */ /* 0x0002b600000e0000 */
[----:B------:R-:W-:-:S02]  /*0090*/  USHF.R.S32.HI UR4, URZ, 0x1f, UR6 ;  /* 0x0000001f3f047899 */ /* 0x000fc40008011406 */
[----:B------:R-:W-:Y:S02]  /*00a0*/  ISETP.NE.OR P0, PT, RZ, UR6, !P0 ;  /* 0x00000006ff007c0c */ /* 0x000fe4000c705670 */
[----:B------:R-:W-:-:S04]  /*00b0*/  ULEA.HI UR4, UR4, UR6, URZ, 0x2 ;  /* 0x0000000604047291 */ /* 0x000fc8000f8f103f */
[----:B------:R-:W-:-:S04]  /*00c0*/  ULOP3.LUT UR4, UR4, 0xfffffffc, URZ, 0xc0, !UPT ;  /* 0xfffffffc04047892 */ /* 0x000fc8000f8ec03f */
[----:B------:R-:W-:-:S03]  /*00d0*/  UIADD3 UR6, UR6, -UR4, URZ ;  /* 0x8000000406067290 */ /* 0x000fc6000fffe03f */
[----:B012---:R-:W-:Y:S09]  /*00e0*/  @P0 BRA `(.L_x_1) ;  /* 0x0000000000200947 */ /* 0x007ff20003800000 */
[----:B------:R-:W-:Y:S02]  /*00f0*/  ULDC.64 UR4, c[0x0][0x198] ;  /* 0x0000660000047ab9 */ /* 0x000fe40000000a00 */
[----:B------:R-:W-:Y:S02]  /*0100*/  UIADD3 UR8, UP0, UR4, 0xf0, URZ ;  /* 0x000000f004087890 */ /* 0x000fe4000ff1e03f */
[----:B------:R-:W-:Y:S02]  /*0110*/  UIADD3 UR4, UP1, UR4, 0x1f0, URZ ;  /* 0x000001f004047890 */ /* 0x000fe4000ff3e03f */
[----:B------:R-:W-:Y:S02]  /*0120*/  UIADD3.X UR9, URZ, UR5, URZ, UP0, !UPT ;  /* 0x000000053f097290 */ /* 0x000fe400087fe43f */
[----:B------:R-:W-:-:S07]  /*0130*/  UIADD3.X UR5, URZ, UR5, URZ, UP1, !UPT ;  /* 0x000000053f057290 */ /* 0x000fce0008ffe43f */
[----:B------:R0:W-:Y:S02]  /*0140*/  UTMACCTL.PF [UR8] ;  /* 0x00000000080079b9 */ /* 0x0001e40008040000 */
[----:B------:R0:W-:Y:S02]  /*0150*/  UTMACCTL.PF [UR4] ;  /* 0x00000000040079b9 */ /* 0x0001e40008040000 */
[----:B0-----:R-:W-:Y:S01]  /*0160*/  NOP ;  /* 0x0000000000007918 */ /* 0x001fe20000000000 */
.L_x_1:
[----:B------:R-:W-:Y:S05]  /*0170*/  BSYNC B0 ;  /* 0x0000000000007941 */ /* 0x000fea0003800000 */
.L_x_0:
[----:B------:R-:W0:Y:S01]  /*0180*/  SHFL.IDX PT, R5, R2, RZ, 0x1f ;  /* 0x00001fff02057589 */ /* 0x000e2200000e0000 */
[----:B------:R-:W-:Y:S01]  /*0190*/  R2UR UR19, R3 ;  /* 0x00000000031372ca */ /* 0x000fe200000e0000 */
[----:B------:R-:W-:-:S04]  /*01a0*/  UISETP.NE.AND UP0, UPT, UR6, 0x3, UPT ;  /* 0x000000030600788c */ /* 0x000fc8000bf05270 */
[----:B------:R-:W-:-:S08]  /*01b0*/  UISETP.EQ.OR UP0, UPT, UR6, URZ, !UP0 ;  /* 0x0000003f0600728c */ /* 0x000fd0000c702670 */
[----:B------:R-:W-:Y:S02]  /*01c0*/  UIADD3 UR14, UR19, -0x1, URZ ;  /* 0xffffffff130e7890 */ /* 0x000fe4000fffe03f */
[----:B------:R-:W-:Y:S02]  /*01d0*/  UISETP.EQ.AND UP0, UPT, UR19, URZ, UP0 ;  /* 0x0000003f1300728c */ /* 0x000fe40008702270 */
[----:B------:R-:W-:Y:S02]  /*01e0*/  UISETP.GE.U32.AND UP1, UPT, UR14, 0x2, UPT ;  /* 0x000000020e00788c */ /* 0x000fe4000bf26070 */
[----:B------:R-:W-:Y:S01]  /*01f0*/  USEL UR40, URZ, 0x1, !UP0 ;  /* 0x000000013f287887 */ /* 0x000fe2000c000000 */
[----:B0-----:R-:W-:-:S03]  /*0200*/  ISETP.NE.AND P0, PT, R5, RZ, PT ;  /* 0x000000ff0500720c */ /* 0x001fc60003f05270 */
[----:B------:R-:W-:-:S10]  /*0210*/  USEL UR40, UR40, 0x2, UP1 ;  /* 0x0000000228287887 */ /* 0x000fd40008800000 */
[----:B------:R-:W-:Y:S05]  /*0220*/  @P0 BRA `(.L_x_2) ;  /* 0x0000000000580947 */ /* 0x000fea0003800000 */
[----:B------:R-:W0:Y:S01]  /*0230*/  S2UR UR7, SR_CgaCtaId ;  /* 0x00000000000779c3 */ /* 0x000e220000008800 */
[----:B------:R-:W-:Y:S01]  /*0240*/  UMOV UR4, 0x400 ;  /* 0x0000040000047882 */ /* 0x000fe20000000000 */
[----:B------:R-:W-:Y:S01]  /*0250*/  UMOV UR5, 0x1 ;  /* 0x0000000100057882 */ /* 0x000fe20000000000 */
[----:B------:R-:W-:Y:S01]  /*0260*/  UMOV UR8, 0x7 ;  /* 0x0000000700087882 */ /* 0x000fe20000000000 */
[----:B------:R-:W-:Y:S01]  /*0270*/  ELECT P0, URZ, PT ;  /* 0x00000000003f782f */ /* 0x000fe20003800000 */
[----:B------:R-:W-:-:S04]  /*0280*/  UIADD3 UR8, -UR8, 0x100000, URZ ;  /* 0x0010000008087890 */ /* 0x000fc8000fffe13f */
[----:B------:R-:W-:Y:S02]  /*0290*/  USHF.L.U32 UR9, UR8, 0xb, URZ ;  /* 0x0000000b08097899 */ /* 0x000fe4000800063f */
[----:B------:R-:W-:Y:S02]  /*02a0*/  USHF.L.U32 UR8, UR8, 0x1, URZ ;  /* 0x0000000108087899 */ /* 0x000fe4000800063f */
[----:B0-----:R-:W-:Y:S02]  /*02b0*/  ULEA UR7, UR7, UR4, 0x18 ;  /* 0x0000000407077291 */ /* 0x001fe4000f8ec03f */
[----:B------:R-:W-:-:S04]  /*02c0*/  UIADD3 UR4, -UR5, 0x100000, URZ ;  /* 0x0010000005047890 */ /* 0x000fc8000fffe13f */
[----:B------:R-:W-:Y:S02]  /*02d0*/  USHF.L.U32 UR5, UR4, 0xb, URZ ;  /* 0x0000000b04057899 */ /* 0x000fe4000800063f */
[----:B------:R-:W-:Y:S01]  /*02e0*/  USHF.L.U32 UR4, UR4, 0x1, URZ ;  /* 0x0000000104047899 */ /* 0x000fe2000800063f */
[----:B------:R-:W0:Y:S11]  /*02f0*/  FENCE.VIEW.ASYNC.S ;  /* 0x00000000000073c6 */ /* 0x000e360000000000 */
[----:B0-----:R0:W1:Y:S01]  /*0300*/  SYNCS.EXCH.64 URZ, [UR7], UR4 ;  /* 0x00000004073f75b2 */ /* 0x0010620008000100 */
[----:B------:R0:W2:Y:S01]  /*0310*/  SYNCS.EXCH.64 URZ, [UR7+0x20], UR8 ;  /* 0x00002008073f75b2 */ /* 0x0000a20008000100 */
[----:B------:R0:W3:Y:S01]  /*0320*/  SYNCS.EXCH.64 URZ, [UR7+0x8], UR4 ;  /* 0x00000804073f75b2 */ /* 0x0000e20008000100 */
[----:B------:R0:W4:Y:S01]  /*0330*/  SYNCS.EXCH.64 URZ, [UR7+0x28], UR8 ;  /* 0x00002808073f75b2 */ /* 0x0001220008000100 */
[----:B------:R0:W0:Y:S01]  /*0340*/  SYNCS.EXCH.64 URZ, [UR7+0x10], UR4 ;  /* 0x00001004073f75b2 */ /* 0x0000220008000100 */
[----:B------:R0:W0:Y:S01]  /*0350*/  SYNCS.EXCH.64 URZ, [UR7+0x30], UR8 ;  /* 0x00003008073f75b2 */ /* 0x0000220008000100 */
[----:B------:R0:W0:Y:S01]  /*0360*/  SYNCS.EXCH.64 URZ, [UR7+0x18], UR4 ;  /* 0x00001804073f75b2 */ /* 0x0000220008000100 */
[----:B------:R0:W0:Y:S01]  /*0370*/  SYNCS.EXCH.64 URZ, [UR7+0x38], UR8 ;  /* 0x00003808073f75b2 */ /* 0x0000220008000100 */
[----:B------:R-:W-:Y:S01]  /*0380*/  NOP ;  /* 0x0000000000007918 */ /* 0x000fe20000000000 */
.L_x_2:
[----:B------:R-:W5:Y:S01]  /*0390*/  S2UR UR15, SR_CTAID.X ;  /* 0x00000000000f79c3 */ /* 0x000f620000002500 */
[----:B------:R-:W-:Y:S01]  /*03a0*/  SHF.R.S32.HI R3, RZ, 0x1f, R0 ;  /* 0x0000001fff037819 */ /* 0x000fe20000011400 */
[----:B------:R-:W1:Y:S01]  /*03b0*/  SHFL.IDX PT, R12, R2, RZ, 0x1f ;  /* 0x00001fff020c7589 */ /* 0x000e6200000e0000 */
[----:B0-----:R-:W-:Y:S01]  /*03c0*/  ULDC UR4, c[0x0][0x150] ;  /* 0x0000540000047ab9 */ /* 0x001fe20000000800 */
[----:B------:R-:W-:Y:S02]  /*03d0*/  ELECT P0, URZ, PT ;  /* 0x00000000003f782f */ /* 0x000fe40003800000 */
[----:B------:R-:W-:Y:S01]  /*03e0*/  LEA.HI R3, R3, R0, RZ, 0x7 ;  /* 0x0000000003037211 */ /* 0x000fe200078f38ff */
[----:B------:R0:W2:Y:S01]  /*03f0*/  SHFL.IDX PT, R9, R2, RZ, 0x1f ;  /* 0x00001fff02097589 */ /* 0x0000a200000e0000 */
[----:B------:R-:W-:Y:S01]  /*0400*/  ELECT P1, URZ, PT ;  /* 0x00000000003f782f */ /* 0x000fe20003820000 */
[----:B------:R-:W0:Y:S01]  /*0410*/  S2UR UR8, SR_CTAID.Y ;  /* 0x00000000000879c3 */ /* 0x000e220000002600 */
[----:B------:R-:W-:Y:S01]  /*0420*/  LOP3.LUT R3, R3, 0xffffff80, RZ, 0xc0, !PT ;  /* 0xffffff8003037812 */ /* 0x000fe200078ec0ff */
[----:B------:R-:W-:Y:S01]  /*0430*/  ULDC UR5, c[0x0][0x154] ;  /* 0x0000550000057ab9 */ /* 0x000fe20000000800 */
[----:B------:R-:W-:Y:S01]  /*0440*/  ULDC UR7, c[0x0][0x144] ;  /* 0x0000510000077ab9 */ /* 0x000fe20000000800 */
[----:B------:R-:W-:Y:S01]  /*0450*/  UMOV UR18, 0x80 ;  /* 0x0000008000127882 */ /* 0x000fe20000000000 */
[----:B------:R-:W-:Y:S01]  /*0460*/  NOP ;  /* 0x0000000000007918 */ /* 0x000fe20000000000 */
[----:B------:R-:W-:Y:S01]  /*0470*/  IMAD.IADD R3, R0, 0x1, -R3 ;  /* 0x0000000100037824 */ /* 0x000fe200078e0a03 */
[----:B------:R-:W-:Y:S01]  /*0480*/  NOP ;  /* 0x0000000000007918 */ /* 0x000fe20000000000 */
[----:B------:R-:W-:Y:S01]  /*0490*/  ULDC UR17, c[0x0][0x148] ;  /* 0x0000520000117ab9 */ /* 0x000fe20000000800 */
[----:B------:R-:W-:Y:S01]  /*04a0*/  IMAD.MOV.U32 R23, RZ, RZ, 0x1 ;  /* 0x00000001ff177424 */ /* 0x000fe200078e00ff */
[----:B------:R0:W0:Y:S01]  /*04b0*/  SHFL.IDX PT, R97, R4, RZ, 0x1f ;  /* 0x00001fff04617589 */ /* 0x00002200000e0000 */
[----:B------:R-:W-:-:S02]  /*04c0*/  SHF.R.S32.HI R6, RZ, 0x1f, R3 ;  /* 0x0000001fff067819 */ /* 0x000fc40000011403 */
[----:B------:R-:W-:Y:S02]  /*04d0*/  ISETP.NE.AND P2, PT, RZ, UR19, PT ;  /* 0x00000013ff007c0c */ /* 0x000fe4000bf45270 */
[----:B------:R-:W-:Y:S02]  /*04e0*/  LEA.HI R7, R6, R3, RZ, 0x3 ;  /* 0x0000000306077211 */ /* 0x000fe400078f18ff */
[----:B-----5:R-:W-:Y:S02]  /*04f0*/  I2FP.F32.U32 R10, UR15 ;  /* 0x0000000f000a7c45 */ /* 0x020fe40008201000 */
[--C-:B------:R-:W-:Y:S02]  /*0500*/  SHF.R.S32.HI R8, RZ, 0x3, R7.reuse ;  /* 0x00000003ff087819 */ /* 0x100fe40000011407 */
[----:B------:R-:W-:Y:S01]  /*0510*/  SHF.R.S32.HI R7, RZ, 0x1f, R7 ;  /* 0x0000001fff077819 */ /* 0x000fe20000011407 */
[----:B------:R-:W-:Y:S01]  /*0520*/  FMUL R11, R10, UR4 ;  /* 0x000000040a0b7c20 */ /* 0x000fe20008400000 */
[----:B------:R-:W-:-:S02]  /*0530*/  SHF.R.S32.HI R10, RZ, 0x1f, R5 ;  /* 0x0000001fff0a7819 */ /* 0x000fc40000011405 */
[----:B------:R-:W-:Y:S02]  /*0540*/  LEA.HI R7, R7, R8, RZ, 0x2 ;  /* 0x0000000807077211 */ /* 0x000fe400078f10ff */
[----:B------:R-:W-:Y:S01]  /*0550*/  LEA.HI R10, R10, R5, RZ, 0x2 ;  /* 0x000000050a0a7211 */ /* 0x000fe200078f10ff */
[----:B------:R-:W5:Y:S01]  /*0560*/  F2I.U32.TRUNC.NTZ R11, R11 ;  /* 0x0000000b000b7305 */ /* 0x000f62000020f000 */
[----:B------:R-:W-:Y:S02]  /*0570*/  LOP3.LUT R7, R7, 0xfffffffc, RZ, 0xc0, !PT ;  /* 0xfffffffc07077812 */ /* 0x000fe400078ec0ff */
[----:B------:R-:W-:Y:S02]  /*0580*/  LOP3.LUT R10, R10, 0x3ffffffc, RZ, 0xc0, !PT ;  /* 0x3ffffffc0a0a7812 */ /* 0x000fe400078ec0ff */
[----:B-1----:R-:W-:Y:S01]  /*0590*/  ISETP.NE.OR P0, PT, R12, RZ, !P0 ;  /* 0x000000ff0c00720c */ /* 0x002fe20004705670 */
[----:B------:R-:W-:Y:S01]  /*05a0*/  IMAD.IADD R7, R8, 0x1, -R7 ;  /* 0x0000000108077824 */ /* 0x000fe200078e0a07 */
[----:B0-----:R-:W-:Y:S01]  /*05b0*/  I2FP.F32.U32 R2, UR8 ;  /* 0x0000000800027c45 */ /* 0x001fe20008201000 */
[----:B------:R-:W-:Y:S01]  /*05c0*/  IMAD.IADD R10, R5, 0x1, -R10 ;  /* 0x00000001050a7824 */ /* 0x000fe200078e0a0a */
[----:B--2---:R-:W-:-:S03]  /*05d0*/  ISETP.NE.OR P1, PT, R9, RZ, !P1 ;  /* 0x000000ff0900720c */ /* 0x004fc60004f25670 */
[----:B------:R-:W-:Y:S02]  /*05e0*/  IMAD R7, R10, 0x4, R7 ;  /* 0x000000040a077824 */ /* 0x000fe400078e0207 */
[----:B------:R-:W-:Y:S01]  /*05f0*/  FMUL R5, R2, UR5 ;  /* 0x0000000502057c20 */ /* 0x000fe20008400000 */
[----:B-----5:R-:W-:Y:S01]  /*0600*/  R2UR UR4, R11 ;  /* 0x000000000b0472ca */ /* 0x020fe200000e0000 */
[C---:B------:R-:W-:Y:S01]  /*0610*/  IMAD.SHL.U32 R22, R7.reuse, 0x4, RZ ;  /* 0x0000000407167824 */ /* 0x040fe200078e00ff */
[----:B------:R-:W-:Y:S01]  /*0620*/  SHF.R.S32.HI R2, RZ, 0x1f, R7 ;  /* 0x0000001fff027819 */ /* 0x000fe20000011407 */
[----:B------:R-:W-:Y:S02]  /*0630*/  VOTEU.ALL UP0, P0 ;  /* 0x00000000003f7886 */ /* 0x000fe40000000000 */
[----:B------:R-:W0:Y:S01]  /*0640*/  F2I.U32.TRUNC.NTZ R5, R5 ;  /* 0x0000000500057305 */ /* 0x000e22000020f000 */
[----:B------:R-:W-:Y:S01]  /*0650*/  LEA.HI R2, R2, R7, RZ, 0x2 ;  /* 0x0000000702027211 */ /* 0x000fe200078f10ff */
[----:B------:R-:W-:Y:S01]  /*0660*/  VOTEU.ALL UP1, P1 ;  /* 0x00000000003f7886 */ /* 0x000fe20000820000 */
[----:B------:R-:W1:Y:S01]  /*0670*/  @!UP0 S2UR UR11, SR_CgaCtaId ;  /* 0x00000000000b89c3 */ /* 0x000e620000008800 */
[----:B------:R-:W-:Y:S01]  /*0680*/  @!UP0 UMOV UR10, 0x400 ;  /* 0x00000400000a8882 */ /* 0x000fe20000000000 */
[----:B------:R-:W-:Y:S01]  /*0690*/  LOP3.LUT R2, R2, 0xfffffffc, RZ, 0xc0, !PT ;  /* 0xfffffffc02027812 */ /* 0x000fe200078ec0ff */
[----:B------:R-:W-:Y:S01]  /*06a0*/  VOTEU.ALL UP2, P1 ;  /* 0x00000000003f7886 */ /* 0x000fe20000840000 */
[----:B------:R-:W-:Y:S01]  /*06b0*/  LOP3.LUT R22, R7, 0xc, R22, 0x78, !PT ;  /* 0x0000000c07167812 */ /* 0x000fe200078e7816 */
[----:B------:R-:W-:-:S02]  /*06c0*/  UIADD3 UR4, -UR4, URZ, URZ ;  /* 0x0000003f04047290 */ /* 0x000fc4000fffe13f */
[----:B------:R-:W-:Y:S01]  /*06d0*/  IMAD.IADD R2, R7, 0x1, -R2 ;  /* 0x0000000107027824 */ /* 0x000fe200078e0a02 */
[----:B------:R-:W2:Y:S01]  /*06e0*/  @!UP1 S2UR UR16, SR_CgaCtaId ;  /* 0x00000000001099c3 */ /* 0x000ea20000008800 */
[----:B------:R-:W-:Y:S01]  /*06f0*/  UIMAD UR7, UR7, UR4, UR15 ;  /* 0x00000004070772a4 */ /* 0x000fe2000f8e020f */
[----:B0-----:R-:W-:Y:S02]  /*0700*/  R2UR UR9, R5 ;  /* 0x00000000050972ca */ /* 0x001fe400000e0000 */
[----:B------:R-:W-:Y:S01]  /*0710*/  UMOV UR4, 0x20 ;  /* 0x0000002000047882 */ /* 0x000fe20000000000 */
[----:B------:R-:W-:Y:S01]  /*0720*/  @!UP1 UMOV UR13, 0x400 ;  /* 0x00000400000d9882 */ /* 0x000fe20000000000 */
[----:B------:R-:W-:-:S04]  /*0730*/  @!UP0 UIADD3 UR4, -UR4, 0x100000, URZ ;  /* 0x0010000004048890 */ /* 0x000fc8000fffe13f */
[----:B------:R-:W-:Y:S02]  /*0740*/  @!UP0 USHF.L.U32 UR5, UR4, 0xb, URZ ;  /* 0x0000000b04058899 */ /* 0x000fe4000800063f */
[----:B------:R-:W-:Y:S01]  /*0750*/  @!UP0 USHF.L.U32 UR4, UR4, 0x1, URZ ;  /* 0x0000000104048899 */ /* 0x000fe2000800063f */
[----:B------:R-:W-:Y:S01]  /*0760*/  ISETP.NE.AND P3, PT, R2, UR7, PT ;  /* 0x0000000702007c0c */ /* 0x000fe2000bf65270 */
[----:B------:R-:W-:Y:S01]  /*0770*/  VOTEU.ALL UP3, P1 ;  /* 0x00000000003f7886 */ /* 0x000fe20000860000 */
[----:B------:R-:W0:Y:S01]  /*0780*/  LDC R2, c[0x0][0x140] ;  /* 0x00005000ff027b82 */ /* 0x000e220000000800 */
[----:B------:R-:W-:Y:S01]  /*0790*/  VOTEU.ALL UP4, P1 ;  /* 0x00000000003f7886 */ /* 0x000fe20000880000 */
[----:B------:R-:W-:Y:S01]  /*07a0*/  VOTEU.ALL UP5, P1 ;  /* 0x00000000003f7886 */ /* 0x000fe200008a0000 */
[----:B-1----:R-:W-:Y:S02]  /*07b0*/  @!UP0 ULEA UR12, UR11, UR10, 0x18 ;  /* 0x0000000a0b0c8291 */ /* 0x002fe4000f8ec03f */
[----:B------:R-:W-:-:S04]  /*07c0*/  @!UP1 UIADD3 UR10, -UR18, 0x100000, URZ ;  /* 0x00100000120a9890 */ /* 0x000fc8000fffe13f */
[----:B------:R-:W-:Y:S02]  /*07d0*/  @!UP1 USHF.L.U32 UR11, UR10, 0xb, URZ ;  /* 0x0000000b0a0b9899 */ /* 0x000fe4000800063f */
[----:B------:R-:W-:Y:S01]  /*07e0*/  @!UP1 USHF.L.U32 UR10, UR10, 0x1, URZ ;  /* 0x000000010a0a9899 */ /* 0x000fe2000800063f */
[----:B------:R-:W-:Y:S01]  /*07f0*/  VOTEU.ALL UP0, P0 ;  /* 0x00000000003f7886 */ /* 0x000fe20000000000 */
[----:B------:R-:W-:Y:S01]  /*0800*/  @P3 SHF.R.S32.HI R5, RZ, 0x1f, R22 ;  /* 0x0000001fff053819 */ /* 0x000fe20000011416 */
[----:B------:R-:W-:Y:S02]  /*0810*/  UIADD3 UR9, -UR9, URZ, URZ ;  /* 0x0000003f09097290 */ /* 0x000fe4000fffe13f */
[----:B--2---:R-:W-:Y:S01]  /*0820*/  @!UP1 ULEA UR13, UR16, UR13, 0x18 ;  /* 0x0000000d100d9291 */ /* 0x004fe2000f8ec03f */
[----:B------:R-:W-:Y:S01]  /*0830*/  @P3 LEA.HI R5, R5, R22, RZ, 0x2 ;  /* 0x0000001605053211 */ /* 0x000fe200078f10ff */
[----:B------:R-:W-:Y:S01]  /*0840*/  VOTEU.ALL UP1, P0 ;  /* 0x00000000003f7886 */ /* 0x000fe20000020000 */
[----:B------:R-:W-:Y:S01]  /*0850*/  LOP3.LUT P0, RZ, R3, 0x7, RZ, 0xc0, !PT ;  /* 0x0000000703ff7812 */ /* 0x000fe2000780c0ff */
[----:B------:R-:W1:Y:S02]  /*0860*/  FENCE.VIEW.ASYNC.S ;  /* 0x00000000000073c6 */ /* 0x000e640000000000 */
[----:B-1----:R-:W1:Y:S01]  /*0870*/  @!UP0 SYNCS.EXCH.64 URZ, [UR12+0x70], UR4 ;  /* 0x000070040c3f85b2 */ /* 0x002e620008000100 */
[----:B------:R-:W-:-:S02]  /*0880*/  @P3 SHF.R.S32.HI R5, RZ, 0x2, R5 ;  /* 0x00000002ff053819 */ /* 0x000fc40000011405 */
[----:B------:R-:W-:Y:S02]  /*0890*/  ISETP.LT.U32.AND P0, PT, R22, 0x10, !P0 ;  /* 0x000000101600780c */ /* 0x000fe40004701070 */
[----:B0-----:R-:W-:Y:S02]  /*08a0*/  ISETP.EQ.U32.AND P1, PT, R2, 0x1, PT ;  /* 0x000000010200780c */ /* 0x001fe40003f22070 */
[----:B------:R-:W-:Y:S01]  /*08b0*/  SEL R2, RZ, 0x1, !P0 ;  /* 0x00000001ff027807 */ /* 0x000fe20004000000 */
[----:B------:R0:W2:Y:S01]  /*08c0*/  @!UP1 SYNCS.EXCH.64 URZ, [UR12+0x78], UR4 ;  /* 0x000078040c3f95b2 */ /* 0x0000a20008000100 */
[----:B------:R-:W-:Y:S01]  /*08d0*/  NOP ;  /* 0x0000000000007918 */ /* 0x000fe20000000000 */
[----:B0-----:R-:W-:Y:S01]  /*08e0*/  UIMAD UR4, UR17, UR9, UR8 ;  /* 0x00000009110472a4 */ /* 0x001fe2000f8e0208 */
[----:B------:R0:W0:Y:S05]  /*08f0*/  @!UP2 SYNCS.EXCH.64 URZ, [UR13+0x50], UR10 ;  /* 0x0000500a0d3fa5b2 */ /* 0x00002a0008000100 */
[----:B------:R-:W-:-:S04]  /*0900*/  @P3 ISETP.NE.AND P4, PT, R5, UR4, PT ;  /* 0x0000000405003c0c */ /* 0x000fc8000bf85270 */
[----:B------:R-:W-:-:S04]  /*0910*/  @P3 SEL R23, RZ, 0x1, P4 ;  /* 0x00000001ff173807 */ /* 0x000fc80002000000 */
[----:B------:R-:W-:Y:S01]  /*0920*/  LOP3.LUT R23, R23, R2, RZ, 0xc0, !PT ;  /* 0x0000000217177212 */ /* 0x000fe200078ec0ff */
[----:B------:R0:W0:Y:S01]  /*0930*/  @!UP3 SYNCS.EXCH.64 URZ, [UR13+0x58], UR10 ;  /* 0x0000580a0d3fb5b2 */ /* 0x0000220008000100 */
[----:B------:R0:W0:Y:S01]  /*0940*/  @!UP4 SYNCS.EXCH.64 URZ, [UR13+0x60], UR10 ;  /* 0x0000600a0d3fc5b2 */ /* 0x0000220008000100 */
[----:B------:R0:W0:Y:S01]  /*0950*/  @!UP5 SYNCS.EXCH.64 URZ, [UR13+0x68], UR10 ;  /* 0x0000680a0d3fd5b2 */ /* 0x0000220008000100 */
[----:B------:R-:W-:Y:S01]  /*0960*/  NOP ;  /* 0x0000000000007918 */ /* 0x000fe20000000000 */
[----:B-1----:R-:W-:Y:S05]  /*0970*/  @!P1 BRA `(.L_x_3) ;  /* 0x0000000000089947 */ /* 0x002fea0003800000 */
[----:B0-234-:R-:W-:Y:S01]  /*0980*/  UCGABAR_ARV ;  /* 0x00000000000079c7 */ /* 0x01dfe20008000000 */
[----:B------:R-:W-:Y:S05]  /*0990*/  BRA `(.L_x_4) ;  /* 0x0000000000047947 */ /* 0x000fea0003800000 */
.L_x_3:
[----:B0-234-:R-:W-:Y:S01]  /*09a0*/  NOP ;  /* 0x0000000000007918 */ /* 0x01dfe20000000000 */
.L_x_4:
[----:B------:R-:W-:Y:S01]  /*09b0*/  ULDC.64 UR4, c[0x0][0x598] ;  /* 0x0001660000047ab9 */ /* 0x000fe20000000a00 */
[----:B------:R-:W-:Y:S01]  /*09c0*/  ULDC.64 UR54, c[0x0][0x208] ;  /* 0x0000820000367ab9 */ /* 0x000fe20000000a00 */
[----:B------:R-:W-:-:S04]  /*09d0*/  ISETP.NE.U32.AND P0, PT, RZ, UR4, PT ;  /* 0x00000004ff007c0c */ /* 0x000fc8000bf05070 */
[----:B------:R-:W-:-:S13]  /*09e0*/  ISETP.NE.AND.EX P0, PT, RZ, UR5, PT, P0 ;  /* 0x00000005ff007c0c */ /* 0x000fda000bf05300 */
[----:B------:R-:W-:Y:S05]  /*09f0*/  @!P0 BRA `(.L_x_5) ;  /* 0x00000000001c8947 */ /* 0x000fea0003800000 */
[----:B------:R-:W0:Y:S02]  /*0a00*/  LDC.64 R4, c[0x0][0x598] ;  /* 0x00016600ff047b82 */ /* 0x000e240000000a00 */
[----:B0-----:R-:W2:Y:S02]  /*0a10*/  LDG.E.64 R4, desc[UR54][R4.64] ;  /* 0x0000003604047981 */ /* 0x001ea4000c1e1b00 */
[----:B--2---:R-:W-:-:S04]  /*0a20*/  ISETP.NE.U32.AND P0, PT, R4, RZ, PT ;  /* 0x000000ff0400720c */ /* 0x004fc80003f05070 */
[----:B------:R-:W-:-:S13]  /*0a30*/  ISETP.NE.AND.EX P0, PT, R5, RZ, PT, P0 ;  /* 0x000000ff0500720c */ /* 0x000fda0003f05300 */
[----:B------:R-:W-:Y:S05]  /*0a40*/  @!P0 BRA `(.L_x_5) ;  /* 0x0000000000088947 */ /* 0x000fea0003800000 */
[----:B------:R0:W5:Y:S01]  /*0a50*/  LD.E R88, desc[UR54][R4.64] ;  /* 0x0000003604587980 */ /* 0x000162000c101900 */
[----:B------:R-:W-:Y:S05]  /*0a60*/  BRA `(.L_x_6) ;  /* 0x0000000000247947 */ /* 0x000fea0003800000 */
.L_x_5:
[----:B------:R-:W-:Y:S02]  /*0a70*/  ULDC.64 UR4, c[0x0][0x588] ;  /* 0x0001620000047ab9 */ /* 0x000fe40000000a00 */
[----:B------:R-:W-:-:S04]  /*0a80*/  ISETP.NE.U32.AND P0, PT, RZ, UR4, PT ;  /* 0x00000004ff007c0c */ /* 0x000fc8000bf05070 */
[----:B------:R-:W-:-:S13]  /*0a90*/  ISETP.NE.AND.EX P0, PT, RZ, UR5, PT, P0 ;  /* 0x00000005ff007c0c */ /* 0x000fda000bf05300 */
[----:B------:R-:W-:Y:S05]  /*0aa0*/  @!P0 BRA `(.L_x_7) ;  /* 0x00000000000c8947 */ /* 0x000fea0003800000 */
[----:B------:R-:W0:Y:S02]  /*0ab0*/  LDC.64 R88, c[0x0][0x588] ;  /* 0x00016200ff587b82 */ /* 0x000e240000000a00 */
[----:B0-----:R1:W5:Y:S01]  /*0ac0*/  LDG.E R88, desc[UR54][R88.64] ;  /* 0x0000003658587981 */ /* 0x001362000c1e1900 */
[----:B------:R-:W-:Y:S05]  /*0ad0*/  BRA `(.L_x_6) ;  /* 0x0000000000087947 */ /* 0x000fea0003800000 */
.L_x_7:
[----:B------:R-:W-:Y:S02]  /*0ae0*/  ULDC UR4, c[0x0][0x580] ;  /* 0x0001600000047ab9 */ /* 0x000fe40000000800 */
[----:B------:R-:W-:-:S07]  /*0af0*/  IMAD.U32 R88, RZ, RZ, UR4 ;  /* 0x00000004ff587e24 */ /* 0x000fce000f8e00ff */
.L_x_6:
[----:B------:R-:W-:Y:S02]  /*0b00*/  ULDC.64 UR4, c[0x0][0x5a0] ;  /* 0x0001680000047ab9 */ /* 0x000fe40000000a00 */
[----:B------:R-:W-:-:S04]  /*0b10*/  ISETP.NE.U32.AND P0, PT, RZ, UR4, PT ;  /* 0x00000004ff007c0c */ /* 0x000fc8000bf05070 */
[----:B------:R-:W-:-:S13]  /*0b20*/  ISETP.NE.AND.EX P0, PT, RZ, UR5, PT, P0 ;  /* 0x00000005ff007c0c */ /* 0x000fda000bf05300 */
[----:B------:R-:W-:Y:S05]  /*0b30*/  @!P0 BRA `(.L_x_8) ;  /* 0x00000000001c8947 */ /* 0x000fea0003800000 */
[----:B0-----:R-:W0:Y:S02]  /*0b40*/  LDC.64 R4, c[0x0][0x5a0] ;  /* 0x00016800ff047b82 */ /* 0x001e240000000a00 */
[----:B0-----:R-:W2:Y:S02]  /*0b50*/  LDG.E.64 R4, desc[UR54][R4.64] ;  /* 0x0000003604047981 */ /* 0x001ea4000c1e1b00 */
[----:B--2---:R-:W-:-:S04]  /*0b60*/  ISETP.NE.U32.AND P0, PT, R4, RZ, PT ;  /* 0x000000ff0400720c */ /* 0x004fc80003f05070 */
[----:B------:R-:W-:-:S13]  /*0b70*/  ISETP.NE.AND.EX P0, PT, R5, RZ, PT, P0 ;  /* 0x000000ff0500720c */ /* 0x000fda0003f05300 */
[----:B------:R-:W-:Y:S05]  /*0b80*/  @!P0 BRA `(.L_x_8) ;  /* 0x0000000000088947 */ /* 0x000fea0003800000 */
[----:B-1----:R0:W5:Y:S01]  /*0b90*/  LD.E R89, desc[UR54][R4.64] ;  /* 0x0000003604597980 */ /* 0x002162000c101900 */
[----:B------:R-:W-:Y:S05]  /*0ba0*/  BRA `(.L_x_9) ;  /* 0x0000000000247947 */ /* 0x000fea0003800000 */
.L_x_8:
[----:B------:R-:W-:Y:S02]  /*0bb0*/  ULDC.64 UR4, c[0x0][0x590] ;  /* 0x0001640000047ab9 */ /* 0x000fe40000000a00 */
[----:B------:R-:W-:-:S04]  /*0bc0*/  ISETP.NE.U32.AND P0, PT, RZ, UR4, PT ;  /* 0x00000004ff007c0c */ /* 0x000fc8000bf05070 */
[----:B------:R-:W-:-:S13]  /*0bd0*/  ISETP.NE.AND.EX P0, PT, RZ, UR5, PT, P0 ;  /* 0x00000005ff007c0c */ /* 0x000fda000bf05300 */
[----:B------:R-:W-:Y:S05]  /*0be0*/  @!P0 BRA `(.L_x_10) ;  /* 0x00000000000c8947 */ /* 0x000fea0003800000 */
[----:B0-----:R-:W1:Y:S02]  /*0bf0*/  LDC.64 R4, c[0x0][0x590] ;  /* 0x00016400ff047b82 */ /* 0x001e640000000a00 */
[----:B-1----:R1:W5:Y:S01]  /*0c00*/  LDG.E R89, desc[UR54][R4.64] ;  /* 0x0000003604597981 */ /* 0x002362000c1e1900 */
[----:B------:R-:W-:Y:S05]  /*0c10*/  BRA `(.L_x_9) ;  /* 0x0000000000087947 */ /* 0x000fea0003800000 */
.L_x_10:
[----:B------:R-:W-:Y:S02]  /*0c20*/  ULDC UR4, c[0x0][0x584] ;  /* 0x0001610000047ab9 */ /* 0x000fe40000000800 */
[----:B-1----:R-:W-:-:S07]  /*0c30*/  IMAD.U32 R89, RZ, RZ, UR4 ;  /* 0x00000004ff597e24 */ /* 0x002fce000f8e00ff */
.L_x_9:
[----:B------:R-:W-:Y:S01]  /*0c40*/  ULDC UR4, c[0x0][0x65c] ;  /* 0x0001970000047ab9 */ /* 0x000fe20000000800 */
[----:B01----:R-:W0:Y:S01]  /*0c50*/  LDC.64 R4, c[0x0][0x650] ;  /* 0x00019400ff047b82 */ /* 0x003e220000000a00 */
[----:B------:R-:W-:Y:S01]  /*0c60*/  UISETP.NE.AND UP2, UPT, UR4, 0x1, UPT ;  /* 0x000000010400788c */ /* 0x000fe2000bf45270 */
[----:B------:R-:W-:Y:S01]  /*0c70*/  IMAD.MOV.U32 R18, RZ, RZ, -0x1 ;  /* 0xffffffffff127424 */ /* 0x000fe200078e00ff */
[----:B------:R-:W-:Y:S01]  /*0c80*/  UISETP.NE.AND UP0, UPT, UR19, 0x2, UPT ;  /* 0x000000021300788c */ /* 0x000fe2000bf05270 */
[----:B------:R-:W-:Y:S01]  /*0c90*/  IMAD.MOV.U32 R19, RZ, RZ, -0x1 ;  /* 0xffffffffff137424 */ /* 0x000fe200078e00ff */
[----:B------:R-:W-:-:S07]  /*0ca0*/  UP2UR UR38, UPR, URZ, 0x4 ;  /* 0x000000043f267883 */ /* 0x000fce0008000000 */
[----:B------:R-:W-:Y:S01]  /*0cb0*/  @UP2 ULDC UR12, c[0x0][0x10] ;  /* 0x00000400000c2ab9 */ /* 0x000fe20000000800 */
[----:B------:R-:W-:Y:S01]  /*0cc0*/  @UP2 UMOV UR4, UR8 ;  /* 0x0000000800042c82 */ /* 0x000fe20008000000 */
[----:B------:R-:W-:Y:S01]  /*0cd0*/  @UP2 UMOV UR5, URZ ;  /* 0x0000003f00052c82 */ /* 0x000fe20008000000 */
[----:B------:R-:W-:Y:S01]  /*0ce0*/  @!UP2 ULDC UR16, c[0x0][0xc] ;  /* 0x000003000010aab9 */ /* 0x000fe20000000800 */
[----:B------:R-:W-:Y:S01]  /*0cf0*/  @UP2 UIMAD.WIDE.U32 UR12, UR15, UR12, UR4 ;  /* 0x0000000c0f0c22a5 */ /* 0x000fe2000f8e0004 */
[----:B------:R-:W-:Y:S02]  /*0d00*/  ULDC UR10, c[0x0][0xc] ;  /* 0x00000300000a7ab9 */ /* 0x000fe40000000800 */
[----:B------:R-:W-:Y:S01]  /*0d10*/  @UP2 UMOV UR4, URZ ;  /* 0x0000003f00042c82 */ /* 0x000fe20008000000 */
[----:B------:R-:W-:Y:S01]  /*0d20*/  UMOV UR5, URZ ;  /* 0x0000003f00057c82 */ /* 0x000fe20008000000 */
[----:B------:R-:W-:Y:S01]  /*0d30*/  @UP2 UIADD3 UR18, UR13, UR4, URZ ;  /* 0x000000040d122290 */ /* 0x000fe2000fffe03f */
[----:B------:R-:W-:-:S02]  /*0d40*/  ULDC UR11, c[0x0][0x10] ;  /* 0x00000400000b7ab9 */ /* 0x000fc40000000800 */
[----:B------:R-:W-:Y:S01]  /*0d50*/  UMOV UR4, UR15 ;  /* 0x0000000f00047c82 */ /* 0x000fe20008000000 */
[----:B------:R-:W-:Y:S02]  /*0d60*/  UIMAD.WIDE.U32 UR10, UR10, UR11, URZ ;  /* 0x0000000b0a0a72a5 */ /* 0x000fe4000f8e003f */
[----:B------:R-:W-:Y:S01]  /*0d70*/  @!UP2 UIMAD.WIDE.U32 UR4, UR8, UR16, UR4 ;  /* 0x000000100804a2a5 */ /* 0x000fe2000f8e0004 */
[----:B------:R-:W-:Y:S02]  /*0d80*/  ULDC UR13, c[0x0][0x14] ;  /* 0x00000500000d7ab9 */ /* 0x000fe40000000800 */
[----:B------:R-:W-:Y:S02]  /*0d90*/  UIMAD.WIDE.U32 UR52, UR10, UR13, URZ ;  /* 0x0000000d0a3472a5 */ /* 0x000fe4000f8e003f */
[----:B------:R-:W-:Y:S02]  /*0da0*/  UIMAD UR39, UR11, UR13, URZ ;  /* 0x0000000d0b2772a4 */ /* 0x000fe4000f8e023f */
[----:B------:R-:W-:Y:S01]  /*0db0*/  @!UP2 UMOV UR12, UR4 ;  /* 0x00000004000cac82 */ /* 0x000fe20008000000 */
[----:B------:R-:W-:Y:S01]  /*0dc0*/  @!UP2 UMOV UR18, UR5 ;  /* 0x000000050012ac82 */ /* 0x000fe20008000000 */
[----:B------:R-:W-:-:S02]  /*0dd0*/  UIADD3 UR39, UR53, UR39, URZ ;  /* 0x0000002735277290 */ /* 0x000fc4000fffe03f */
[----:B------:R-:W-:-:S04]  /*0de0*/  UIADD3 UR4, UP1, UR12, UR52, URZ ;  /* 0x000000340c047290 */ /* 0x000fc8000ff3e03f */
[----:B------:R-:W-:Y:S02]  /*0df0*/  UIADD3.X UR5, UR18, UR39, URZ, UP1, !UPT ;  /* 0x0000002712057290 */ /* 0x000fe40008ffe43f */
[----:B------:R-:W-:Y:S02]  /*0e00*/  USEL UR4, UR4, UR12, !UP0 ;  /* 0x0000000c04047287 */ /* 0x000fe4000c000000 */
[----:B------:R-:W-:-:S04]  /*0e10*/  USEL UR5, UR5, UR18, !UP0 ;  /* 0x0000001205057287 */ /* 0x000fc8000c000000 */
[----:B0-----:R-:W-:Y:S01]  /*0e20*/  ISETP.LE.U32.AND P0, PT, R4, UR4, PT ;  /* 0x0000000404007c0c */ /* 0x001fe2000bf03070 */
[----:B------:R-:W-:Y:S01]  /*0e30*/  IMAD.U32 R16, RZ, RZ, UR4 ;  /* 0x00000004ff107e24 */ /* 0x000fe2000f8e00ff */
[----:B------:R-:W-:Y:S01]  /*0e40*/  PRMT R4, RZ, 0x7610, R4 ;  /* 0x00007610ff047816 */ /* 0x000fe20000000004 */
[----:B------:R-:W-:Y:S02]  /*0e50*/  IMAD.U32 R2, RZ, RZ, UR5 ;  /* 0x00000005ff027e24 */ /* 0x000fe4000f8e00ff */
[----:B------:R-:W-:-:S03]  /*0e60*/  IMAD.U32 R17, RZ, RZ, UR5 ;  /* 0x00000005ff117e24 */ /* 0x000fc6000f8e00ff */
[----:B------:R-:W-:Y:S01]  /*0e70*/  ISETP.GE.U32.AND.EX P0, PT, R2, R5, PT, P0 ;  /* 0x000000050200720c */ /* 0x000fe20003f06100 */
[----:B------:R-:W-:-:S12]  /*0e80*/  IMAD.MOV.U32 R2, RZ, RZ, -0x1 ;  /* 0xffffffffff027424 */ /* 0x000fd800078e00ff */
[----:B------:R-:W-:Y:S05]  /*0e90*/  @P0 BRA `(.L_x_11) ;  /* 0x0000000400500947 */ /* 0x000fea0003800000 */
[----:B------:R-:W-:Y:S01]  /*0ea0*/  ULDC.64 UR18, c[0x0][0x628] ;  /* 0x00018a0000127ab9 */ /* 0x000fe20000000a00 */
[C---:B------:R-:W-:Y:S01]  /*0eb0*/  R2UR UR20, R16.reuse ;  /* 0x00000000101472ca */ /* 0x040fe200000e0000 */
[----:B------:R-:W-:Y:S01]  /*0ec0*/  ULDC UR16, c[0x0][0x630] ;  /* 0x00018c0000107ab9 */ /* 0x000fe20000000800 */
[----:B------:R-:W-:Y:S02]  /*0ed0*/  ISETP.NE.U32.AND P0, PT, RZ, UR18, PT ;  /* 0x00000012ff007c0c */ /* 0x000fe4000bf05070 */
[----:B------:R-:W-:Y:S02]  /*0ee0*/  R2UR UR4, R16 ;  /* 0x00000000100472ca */ /* 0x000fe400000e0000 */
[----:B------:R-:W-:Y:S02]  /*0ef0*/  ISETP.NE.AND.EX P0, PT, RZ, UR19, PT, P0 ;  /* 0x00000013ff007c0c */ /* 0x000fe4000bf05300 */
[----:B------:R-:W-:-:S11]  /*0f00*/  R2UR UR5, R17 ;  /* 0x00000000110572ca */ /* 0x000fd600000e0000 */
[----:B------:R-:W-:Y:S05]  /*0f10*/  @!P0 BRA `(.L_x_12) ;  /* 0x0000000000308947 */ /* 0x000fea0003800000 */
[----:B------:R-:W-:Y:S01]  /*0f20*/  R2UR UR4, R16 ;  /* 0x00000000100472ca */ /* 0x000fe200000e0000 */
[----:B------:R-:W-:Y:S01]  /*0f30*/  ULDC UR12, c[0x0][0x634] ;  /* 0x00018d00000c7ab9 */ /* 0x000fe20000000800 */
[----:B------:R-:W-:-:S11]  /*0f40*/  R2UR UR15, R17 ;  /* 0x00000000110f72ca */ /* 0x000fd600000e0000 */
[----:B------:R-:W-:-:S04]  /*0f50*/  UIADD3 UR12, UP1, UR4, UR12, URZ ;  /* 0x0000000c040c7290 */ /* 0x000fc8000ff3e03f */
[----:B------:R-:W-:-:S04]  /*0f60*/  UIADD3.X UR15, URZ, UR15, URZ, UP1, !UPT ;  /* 0x0000000f3f0f7290 */ /* 0x000fc80008ffe43f */
[----:B------:R-:W-:-:S04]  /*0f70*/  UIMAD.WIDE.U32 UR4, UR15, UR18, URZ ;  /* 0x000000120f0472a5 */ /* 0x000fc8000f8e003f */
[----:B------:R-:W-:Y:S02]  /*0f80*/  UIMAD.WIDE.U32 UR10, UP1, UR12, UR19, UR4 ;  /* 0x000000130c0a72a5 */ /* 0x000fe4000f820004 */
[----:B------:R-:W-:Y:S02]  /*0f90*/  UIMAD.WIDE.U32 UR4, UR12, UR18, URZ ;  /* 0x000000120c0472a5 */ /* 0x000fe4000f8e003f */
[----:B------:R-:W-:Y:S02]  /*0fa0*/  UIADD3.X UR13, URZ, URZ, URZ, UP1, !UPT ;  /* 0x0000003f3f0d7290 */ /* 0x000fe40008ffe43f */
[----:B------:R-:W-:Y:S01]  /*0fb0*/  UIADD3 URZ, UP1, UR5, UR10, URZ ;  /* 0x0000000a053f7290 */ /* 0x000fe2000ff3e03f */
[----:B------:R-:W-:-:S03]  /*0fc0*/  UMOV UR12, UR11 ;  /* 0x0000000b000c7c82 */ /* 0x000fc60008000000 */
[----:B------:R-:W-:-:S12]  /*0fd0*/  UIMAD.WIDE.U32.X UR4, UR15, UR19, UR12, UP1 ;  /* 0x000000130f0472a5 */ /* 0x000fd800088e040c */
.L_x_12:
[----:B------:R-:W-:Y:S01]  /*0fe0*/  USHF.R.U64 UR4, UR4, UR16, UR5 ;  /* 0x0000001004047299 */ /* 0x000fe20008001205 */
[----:B------:R-:W-:Y:S01]  /*0ff0*/  R2UR UR11, R17 ;  /* 0x00000000110b72ca */ /* 0x000fe200000e0000 */
[----:B------:R-:W-:Y:S02]  /*1000*/  USHF.R.U32.HI UR5, URZ, UR16, UR5 ;  /* 0x000000103f057299 */ /* 0x000fe40008011605 */
[----:B------:R-:W-:Y:S01]  /*1010*/  UIADD3 UR12, UP1, URZ, -UR4, URZ ;  /* 0x800000043f0c7290 */ /* 0x000fe2000ff3e03f */
[----:B------:R-:W-:Y:S01]  /*1020*/  ULDC.64 UR18, c[0x0][0x620] ;  /* 0x0001880000127ab9 */ /* 0x000fe20000000a00 */
[----:B------:R-:W-:Y:S02]  /*1030*/  UISETP.NE.AND UP2, UPT, UR38, URZ, UPT ;  /* 0x0000003f2600728c */ /* 0x000fe4000bf45270 */
[----:B------:R-:W-:Y:S01]  /*1040*/  UIADD3.X UR5, URZ, ~UR5, URZ, UP1, !UPT ;  /* 0x800000053f057290 */ /* 0x000fe20008ffe43f */
[----:B------:R-:W-:Y:S01]  /*1050*/  UMOV UR10, UR20 ;  /* 0x00000014000a7c82 */ /* 0x000fe20008000000 */
[----:B------:R-:W-:-:S02]  /*1060*/  ULDC UR13, c[0x0][0x618] ;  /* 0x00018600000d7ab9 */ /* 0x000fc40000000800 */
[----:B------:R-:W-:Y:S02]  /*1070*/  UIMAD UR5, UR5, UR18, URZ ;  /* 0x00000012050572a4 */ /* 0x000fe4000f8e023f */
[----:B------:R-:W-:Y:S02]  /*1080*/  UIMAD.WIDE.U32 UR10, UR12, UR18, UR10 ;  /* 0x000000120c0a72a5 */ /* 0x000fe4000f8e000a */
[----:B------:R-:W-:Y:S02]  /*1090*/  UIMAD UR12, UR12, UR19, UR5 ;  /* 0x000000130c0c72a4 */ /* 0x000fe4000f8e0205 */
[----:B------:R-:W-:Y:S02]  /*10a0*/  @UP2 UIMAD UR7, UR17, UR9, UR8 ;  /* 0x00000009110722a4 */ /* 0x000fe4000f8e0208 */
[----:B------:R-:W-:Y:S01]  /*10b0*/  UIADD3 UR11, UR11, UR12, URZ ;  /* 0x0000000c0b0b7290 */ /* 0x000fe2000fffe03f */
[----:B------:R-:W-:Y:S01]  /*10c0*/  ULDC.64 UR8, c[0x0][0x640] ;  /* 0x0001900000087ab9 */ /* 0x000fe20000000a00 */
[----:B------:R-:W-:-:S02]  /*10d0*/  ULDC UR15, c[0x0][0x608] ;  /* 0x00018200000f7ab9 */ /* 0x000fc40000000800 */
[----:B------:R-:W-:Y:S01]  /*10e0*/  USHF.R.U64 UR20, UR10, UR13, UR11 ;  /* 0x0000000d0a147299 */ /* 0x000fe2000800120b */
[----:B------:R-:W-:Y:S01]  /*10f0*/  ISETP.NE.U32.AND P0, PT, RZ, UR8, PT ;  /* 0x00000008ff007c0c */ /* 0x000fe2000bf05070 */
[----:B------:R-:W-:Y:S01]  /*1100*/  USHF.R.U32.HI UR11, URZ, UR13, UR11 ;  /* 0x0000000d3f0b7299 */ /* 0x000fe2000801160b */
[----:B------:R-:W-:Y:S02]  /*1110*/  ULDC UR21, c[0x0][0x658] ;  /* 0x0001960000157ab9 */ /* 0x000fe40000000800 */
[----:B------:R-:W-:Y:S01]  /*1120*/  ISETP.NE.AND.EX P0, PT, RZ, UR9, PT, P0 ;  /* 0x00000009ff007c0c */ /* 0x000fe2000bf05300 */
[----:B------:R-:W-:Y:S02]  /*1130*/  USHF.R.U64 UR25, UR20, UR15, UR11 ;  /* 0x0000000f14197299 */ /* 0x000fe4000800120b */
[----:B------:R-:W-:Y:S01]  /*1140*/  USHF.R.U32.HI UR11, URZ, UR15, UR11 ;  /* 0x0000000f3f0b7299 */ /* 0x000fe2000801160b */
[----:B------:R-:W-:Y:S01]  /*1150*/  UMOV UR10, 0xffffffff ;  /* 0xffffffff000a7882 */ /* 0x000fe20000000000 */
[----:B------:R-:W-:Y:S01]  /*1160*/  ULDC UR5, c[0x0][0x600] ;  /* 0x0001800000057ab9 */ /* 0x000fe20000000800 */
[----:B------:R-:W-:-:S02]  /*1170*/  USHF.L.U32 UR10, UR10, UR21, URZ ;  /* 0x000000150a0a7299 */ /* 0x000fc4000800063f */
[----:B------:R-:W-:Y:S02]  /*1180*/  USHF.R.U64 UR26, UR25, UR21, UR11 ;  /* 0x00000015191a7299 */ /* 0x000fe4000800120b */
[----:B------:R-:W-:Y:S02]  /*1190*/  ULOP3.LUT UR15, URZ, UR10, URZ, 0x33, !UPT ;  /* 0x0000000a3f0f7292 */ /* 0x000fe4000f8e333f */
[----:B------:R-:W-:Y:S02]  /*11a0*/  UIADD3 UR19, UR5, -0x1, URZ ;  /* 0xffffffff05137890 */ /* 0x000fe4000fffe03f */
[----:B------:R-:W-:Y:S01]  /*11b0*/  USHF.R.U32.HI UR11, URZ, UR21, UR11 ;  /* 0x000000153f0b7299 */ /* 0x000fe2000801160b */
[----:B------:R-:W-:Y:S01]  /*11c0*/  ULDC UR22, c[0x0][0x648] ;  /* 0x0001920000167ab9 */ /* 0x000fe20000000800 */
[----:B------:R-:W-:Y:S01]  /*11d0*/  ULDC UR23, c[0x0][0x638] ;  /* 0x00018e0000177ab9 */ /* 0x000fe20000000800 */
[----:B------:R-:W-:Y:S01]  /*11e0*/  UMOV UR24, 0x1 ;  /* 0x0000000100187882 */ /* 0x000fe20000000000 */
[----:B------:R-:W-:Y:S01]  /*11f0*/  UMOV UR10, UR26 ;  /* 0x0000001a000a7c82 */ /* 0x000fe20008000000 */
[----:B------:R-:W-:Y:S07]  /*1200*/  @!P0 BRA `(.L_x_13) ;  /* 0x0000000000308947 */ /* 0x000fee0003800000 */
[----:B------:R-:W-:Y:S02]  /*1210*/  ULDC UR16, c[0x0][0x64c] ;  /* 0x0001930000107ab9 */ /* 0x000fe40000000800 */
        /* <DEDUP_REMOVED lines=8> */
[----:B------:R-:W-:-:S07]  /*12a0*/  UIMAD.WIDE.U32.X UR8, UR18, UR9, UR16, UP1 ;  /* 0x00000009120872a5 */ /* 0x000fce00088e0410 */
[----:B------:R-:W-:Y:S01]  /*12b0*/  UMOV UR10, UR8 ;  /* 0x00000008000a7c82 */ /* 0x000fe20008000000 */
[----:B------:R-:W-:-:S05]  /*12c0*/  UMOV UR11, UR9 ;  /* 0x00000009000b7c82 */ /* 0x000fca0008000000 */
.L_x_13:
[----:B------:R-:W-:Y:S01]  /*12d0*/  USHF.R.U64 UR9, UR10, UR22, UR11 ;  /* 0x000000160a097299 */ /* 0x000fe2000800120b */
[----:B------:R-:W-:Y:S01]  /*12e0*/  IMAD.MOV.U32 R4, RZ, RZ, 0x1 ;  /* 0x00000001ff047424 */ /* 0x000fe200078e00ff */
[----:B------:R-:W-:Y:S01]  /*12f0*/  USHF.L.U32 UR8, UR24, UR21, URZ ;  /* 0x0000001518087299 */ /* 0x000fe2000800063f */
[----:B------:R-:W-:Y:S01]  /*1300*/  IMAD.U32 R19, RZ, RZ, UR4 ;  /* 0x00000004ff137e24 */ /* 0x000fe2000f8e00ff */
[----:B------:R-:W-:Y:S02]  /*1310*/  ULOP3.LUT UR15, UR25, UR15, URZ, 0xc0, !UPT ;  /* 0x0000000f190f7292 */ /* 0x000fe4000f8ec03f */
[----:B------:R-:W-:Y:S02]  /*1320*/  UIADD3 UR10, -UR9, URZ, URZ ;  /* 0x0000003f090a7290 */ /* 0x000fe4000fffe13f */
[----:B------:R-:W-:Y:S02]  /*1330*/  UIMAD UR15, UR8, UR9, UR15 ;  /* 0x00000009080f72a4 */ /* 0x000fe4000f8e020f */
[----:B------:R-:W-:-:S02]  /*1340*/  ULOP3.LUT UR19, UR20, UR19, URZ, 0xc0, !UPT ;  /* 0x0000001314137292 */ /* 0x000fc4000f8ec03f */
[----:B------:R-:W-:Y:S01]  /*1350*/  UIMAD UR8, UR10, UR23, UR26 ;  /* 0x000000170a0872a4 */ /* 0x000fe2000f8e021a */
[----:B------:R-:W-:Y:S01]  /*1360*/  ULDC UR9, c[0x0][0x610] ;  /* 0x0001840000097ab9 */ /* 0x000fe20000000800 */
[----:B------:R-:W-:Y:S02]  /*1370*/  UISETP.NE.AND UP1, UPT, UR38, URZ, UPT ;  /* 0x0000003f2600728c */ /* 0x000fe4000bf25270 */
[----:B------:R-:W-:Y:S02]  /*1380*/  UIMAD UR7, UR15, UR9, UR7 ;  /* 0x000000090f0772a4 */ /* 0x000fe4000f8e0207 */
[----:B------:R-:W-:-:S04]  /*1390*/  UIMAD UR8, UR8, UR5, UR19 ;  /* 0x00000005080872a4 */ /* 0x000fc8000f8e0213 */
[----:B------:R-:W-:Y:S02]  /*13a0*/  USEL UR5, UR8, UR7, !UP1 ;  /* 0x0000000708057287 */ /* 0x000fe4000c800000 */
[----:B------:R-:W-:-:S04]  /*13b0*/  USEL UR7, UR7, UR8, !UP1 ;  /* 0x0000000807077287 */ /* 0x000fc8000c800000 */
[----:B------:R-:W-:Y:S02]  /*13c0*/  IMAD.U32 R2, RZ, RZ, UR5 ;  /* 0x00000005ff027e24 */ /* 0x000fe4000f8e00ff */
[----:B------:R-:W-:-:S07]  /*13d0*/  IMAD.U32 R18, RZ, RZ, UR7 ;  /* 0x00000007ff127e24 */ /* 0x000fce000f8e00ff */
.L_x_11:
[----:B------:R-:W-:Y:S05]  /*13e0*/  @!P1 BRA `(.L_x_14) ;  /* 0x00000000000c9947 */ /* 0x000fea0003800000 */
[----:B------:R-:W-:Y:S01]  /*13f0*/  UCGABAR_WAIT ;  /* 0x0000000000007dc7 */ /* 0x000fe20008000000 */
[----:B------:R-:W-:Y:S01]  /*1400*/  CCTL.IVALL ;  /* 0x00000000ff00798f */ /* 0x000fe20002000000 */
[----:B------:R-:W-:Y:S05]  /*1410*/  BRA `(.L_x_15) ;  /* 0x0000000000047947 */ /* 0x000fea0003800000 */
.L_x_14:
[----:B------:R-:W-:Y:S06]  /*1420*/  BAR.SYNC.DEFER_BLOCKING 0x0 ;  /* 0x0000000000007b1d */ /* 0x000fec0000010000 */
.L_x_15:
[----:B------:R-:W-:Y:S02]  /*1430*/  ULDC UR4, c[0x0][0x28c] ;  /* 0x0000a30000047ab9 */ /* 0x000fe40000000800 */
[----:B------:R-:W-:-:S04]  /*1440*/  UIADD3 UR4, UR4, 0x7f, URZ ;  /* 0x0000007f04047890 */ /* 0x000fc8000fffe03f */
[----:B------:R-:W-:-:S04]  /*1450*/  USHF.R.S32.HI UR5, URZ, 0x1f, UR4 ;  /* 0x0000001f3f057899 */ /* 0x000fc80008011404 */
[----:B------:R-:W-:-:S04]  /*1460*/  ULEA.HI UR5, UR5, UR4, URZ, 0x7 ;  /* 0x0000000405057291 */ /* 0x000fc8000f8f383f */
[----:B------:R-:W-:Y:S01]  /*1470*/  USHF.R.S32.HI UR37, URZ, 0x7, UR5 ;  /* 0x000000073f257899 */ /* 0x000fe20008011405 */
[----:B------:R-:W-:Y:S11]  /*1480*/  @!P2 BRA `(.L_x_16) ;  /* 0x000000580098a947 */ /* 0x000ff60003800000 */
[----:B------:R-:W-:-:S06]  /*1490*/  UISETP.GT.U32.AND UP1, UPT, UR14, 0x1, UPT ;  /* 0x000000010e00788c */ /* 0x000fcc000bf24070 */
[----:B------:R-:W-:-:S13]  /*14a0*/  PLOP3.LUT P0, PT, PT, PT, UP1, 0x80, 0x0 ;  /* 0x000000000000781c */ /* 0x000fda0003f0f018 */
[----:B------:R-:W-:Y:S05]  /*14b0*/  @P0 EXIT ;  /* 0x000000000000094d */ /* 0x000fea0003800000 */
.L_x_17:
[----:B------:R-:W-:-:S08]  /*14c0*/  NOP ;  /* 0x0000000000007918 */ /* 0x000fd00000000000 */
[----:B------:R-:W0:Y:S02]  /*14d0*/  USETMAXREG.TRY_ALLOC.CTAPOOL UP1, 0xe8 ;  /* 0x000000e8000079c8 */ /* 0x000e240008020600 */
[----:B0-----:R-:W-:-:S13]  /*14e0*/  PLOP3.LUT P0, PT, PT, PT, UP1, 0x80, 0x0 ;  /* 0x000000000000781c */ /* 0x001fda0003f0f018 */
[----:B------:R-:W-:Y:S05]  /*14f0*/  @!P0 BRA `(.L_x_17) ;  /* 0xfffffffc00f08947 */ /* 0x000fea000383ffff */
[----:B------:R-:W-:-:S13]  /*1500*/  LOP3.LUT P0, RZ, R4, 0xff, RZ, 0xc0, !PT ;  /* 0x000000ff04ff7812 */ /* 0x000fda000780c0ff */
[----:B------:R-:W-:Y:S05]  /*1510*/  @!P0 EXIT ;  /* 0x000000000000894d */ /* 0x000fea0003800000 */
[----:B------:R-:W0:Y:S01]  /*1520*/  S2UR UR5, SR_CgaCtaId ;  /* 0x00000000000579c3 */ /* 0x000e220000008800 */
[CC--:B------:R-:W-:Y:S01]  /*1530*/  LEA.HI R0, R6.reuse, R3.reuse, RZ, 0x2 ;  /* 0x0000000306007211 */ /* 0x0c0fe200078f10ff */
[----:B------:R-:W-:Y:S01]  /*1540*/  UMOV UR42, 0x400 ;  /* 0x00000400002a7882 */ /* 0x000fe20000000000 */
[----:B------:R-:W-:Y:S01]  /*1550*/  LEA.HI R6, R6, R3, RZ, 0x5 ;  /* 0x0000000306067211 */ /* 0x000fe200078f28ff */
[----:B------:R-:W-:Y:S01]  /*1560*/  USHF.R.U32.HI UR4, URZ, 0x2, UR37 ;  /* 0x000000023f047899 */ /* 0x000fe20008011625 */
[--C-:B------:R-:W-:Y:S01]  /*1570*/  SHF.R.S32.HI R90, RZ, 0x2, R0.reuse ;  /* 0x00000002ff5a7819 */ /* 0x100fe20000011400 */
[----:B------:R-:W-:Y:S01]  /*1580*/  ULOP3.LUT UR45, UR37, 0x3, URZ, 0xc0, !UPT ;  /* 0x00000003252d7892 */ /* 0x000fe2000f8ec03f */
[----:B------:R-:W-:Y:S01]  /*1590*/  SHF.R.S32.HI R5, RZ, 0x1f, R0 ;  /* 0x0000001fff057819 */ /* 0x000fe20000011400 */
[----:B------:R-:W1:Y:S01]  /*15a0*/  LDC.64 R8, c[0x0][0x5c8] ;  /* 0x00017200ff087b82 */ /* 0x000e620000000a00 */
[----:B------:R-:W-:Y:S01]  /*15b0*/  LOP3.LUT R0, R0, 0xfffffffc, RZ, 0xc0, !PT ;  /* 0xfffffffc00007812 */ /* 0x000fe200078ec0ff */
[----:B------:R-:W-:Y:S01]  /*15c0*/  UISETP.LT.AND UP1, UPT, UR37, 0x1, UPT ;  /* 0x000000012500788c */ /* 0x000fe2000bf21270 */
[----:B------:R-:W-:Y:S01]  /*15d0*/  LEA.HI R5, R5, R90, RZ, 0x3 ;  /* 0x0000005a05057211 */ /* 0x000fe200078f18ff */
[----:B------:R-:W-:-:S02]  /*15e0*/  ULOP3.LUT UR4, UR4, 0x1, URZ, 0xc0, !UPT ;  /* 0x0000000104047892 */ /* 0x000fc4000f8ec03f */
[----:B------:R-:W-:Y:S01]  /*15f0*/  IMAD.IADD R3, R3, 0x1, -R0 ;  /* 0x0000000103037824 */ /* 0x000fe200078e0a00 */
[----:B------:R-:W-:Y:S01]  /*1600*/  LOP3.LUT R5, R5, 0xfffffff8, RZ, 0xc0, !PT ;  /* 0xfffffff805057812 */ /* 0x000fe200078ec0ff */
[----:B------:R-:W2:Y:S01]  /*1610*/  LDC R96, c[0x0][0x288] ;  /* 0x0000a200ff607b82 */ /* 0x000ea20000000800 */
[----:B------:R-:W-:Y:S01]  /*1620*/  VIADD R0, R97, 0xffffffff ;  /* 0xffffffff61007836 */ /* 0x000fe20000000000 */
[----:B------:R-:W-:Y:S01]  /*1630*/  ULDC UR44, c[0x0][0x658] ;  /* 0x00019600002c7ab9 */ /* 0x000fe20000000800 */
[----:B------:R-:W-:Y:S01]  /*1640*/  IMAD.SHL.U32 R92, R3, 0x2, RZ ;  /* 0x00000002035c7824 */ /* 0x000fe200078e00ff */
[----:B------:R-:W-:Y:S01]  /*1650*/  UMOV UR6, 0xffffffff ;  /* 0xffffffff00067882 */ /* 0x000fe20000000000 */
[----:B------:R-:W-:Y:S01]  /*1660*/  IMAD.IADD R90, R90, 0x1, -R5 ;  /* 0x000000015a5a7824 */ /* 0x000fe200078e0a05 */
[C---:B------:R-:W-:Y:S01]  /*1670*/  ISETP.NE.AND P0, PT, R0.reuse, RZ, PT ;  /* 0x000000ff0000720c */ /* 0x040fe20003f05270 */
[----:B------:R-:W-:Y:S01]  /*1680*/  IMAD.SHL.U32 R0, R0, 0x8, RZ ;  /* 0x0000000800007824 */ /* 0x000fe200078e00ff */
[----:B0-----:R-:W-:Y:S01]  /*1690*/  ULEA UR42, UR5, UR42, 0x18 ;  /* 0x0000002a052a7291 */ /* 0x001fe2000f8ec03f */
[----:B------:R-:W-:Y:S01]  /*16a0*/  SHF.R.S32.HI R5, RZ, 0x5, R6 ;  /* 0x00000005ff057819 */ /* 0x000fe20000011406 */
[----:B------:R-:W-:Y:S01]  /*16b0*/  ULDC UR8, c[0x0][0x284] ;  /* 0x0000a10000087ab9 */ /* 0x000fe20000000800 */
[--C-:B------:R-:W-:Y:S01]  /*16c0*/  SHF.R.S32.HI R91, RZ, 0x1f, R90.reuse ;  /* 0x0000001fff5b7819 */ /* 0x100fe2000001145a */
[----:B------:R-:W-:Y:S01]  /*16d0*/  UIADD3 UR50, UR42, 0x50, URZ ;  /* 0x000000502a327890 */ /* 0x000fe2000fffe03f */
[----:B------:R-:W-:Y:S01]  /*16e0*/  LOP3.LUT R0, R0, 0x8, RZ, 0xc0, !PT ;  /* 0x0000000800007812 */ /* 0x000fe200078ec0ff */
[C-C-:B------:R-:W-:Y:S01]  /*16f0*/  IMAD R99, R5.reuse, -0x10, -R90.reuse ;  /* 0xfffffff005637824 */ /* 0x140fe200078e0a5a */
[----:B------:R-:W-:Y:S01]  /*1700*/  USEL UR45, UR45, URZ, !UP0 ;  /* 0x0000003f2d2d7287 */ /* 0x000fe2000c000000 */
[----:B------:R-:W-:Y:S01]  /*1710*/  IMAD.WIDE R90, R5, 0x10, R90 ;  /* 0x00000010055a7825 */ /* 0x000fe200078e025a */
[----:B------:R-:W-:Y:S01]  /*1720*/  USEL UR46, UR37, 0x1, UP1 ;  /* 0x00000001252e7887 */ /* 0x000fe20008800000 */
[C---:B-1----:R-:W-:Y:S01]  /*1730*/  SHF.L.U64.HI R94, R8.reuse, 0x3, R9 ;  /* 0x00000003085e7819 */ /* 0x042fe20000010209 */
[----:B------:R-:W-:Y:S01]  /*1740*/  USHF.L.U32 UR6, UR6, UR44, URZ ;  /* 0x0000002c06067299 */ /* 0x000fe2000800063f */
[----:B------:R-:W-:Y:S01]  /*1750*/  IMAD.SHL.U32 R95, R8, 0x8, RZ ;  /* 0x00000008085f7824 */ /* 0x000fe200078e00ff */
[----:B------:R-:W-:Y:S01]  /*1760*/  UISETP.EQ.U32.AND UP0, UPT, UR4, 0x1, !UP0 ;  /* 0x000000010400788c */ /* 0x000fe2000c702070 */
[----:B------:R-:W-:Y:S01]  /*1770*/  SEL R100, RZ, 0x1, P0 ;  /* 0x00000001ff647807 */ /* 0x000fe20000000000 */
[----:B------:R-:W-:Y:S01]  /*1780*/  VIADD R99, R99, UR8 ;  /* 0x0000000863637c36 */ /* 0x000fe20008000000 */
[----:B------:R-:W-:Y:S01]  /*1790*/  LEA R97, R97, UR50, 0x3 ;  /* 0x0000003261617c11 */ /* 0x000fe2000f8e18ff */
[----:B--2---:R-:W-:Y:S01]  /*17a0*/  IMAD R96, R3, -0x2, R96 ;  /* 0xfffffffe03607824 */ /* 0x004fe200078e0260 */
[C---:B------:R-:W-:Y:S01]  /*17b0*/  LOP3.LUT R101, R0.reuse, 0x8, RZ, 0x3c, !PT ;  /* 0x0000000800657812 */ /* 0x040fe200078e3cff */
[----:B------:R-:W-:Y:S01]  /*17c0*/  ULDC UR43, c[0x0][0x600] ;  /* 0x00018000002b7ab9 */ /* 0x000fe20000000800 */
[----:B------:R-:W-:Y:S01]  /*17d0*/  LOP3.LUT R98, R0, 0x18, RZ, 0x3c, !PT ;  /* 0x0000001800627812 */ /* 0x000fe200078e3cff */
[----:B------:R-:W-:Y:S01]  /*17e0*/  UMOV UR7, 0x1 ;  /* 0x0000000100077882 */ /* 0x000fe20000000000 */
[----:B------:R-:W-:Y:S01]  /*17f0*/  SHF.R.S32.HI R93, RZ, 0x1f, R92 ;  /* 0x0000001fff5d7819 */ /* 0x000fe2000001145c */
[----:B------:R-:W-:-:S02]  /*1800*/  ULOP3.LUT UR49, UR40, 0x1, URZ, 0xfc, !UPT ;  /* 0x0000000128317892 */ /* 0x000fc4000f8efc3f */
[----:B------:R-:W-:Y:S02]  /*1810*/  USHF.L.U32 UR36, UR37, 0x1, URZ ;  /* 0x0000000125247899 */ /* 0x000fe4000800063f */
[----:B------:R-:W-:Y:S02]  /*1820*/  USHF.L.U64.HI UR41, UR52, 0x1, UR39 ;  /* 0x0000000134297899 */ /* 0x000fe40008010227 */
[----:B------:R-:W-:Y:S02]  /*1830*/  UIADD3 UR43, UR43, -0x1, URZ ;  /* 0xffffffff2b2b7890 */ /* 0x000fe4000fffe03f */
[----:B------:R-:W-:Y:S02]  /*1840*/  USHF.L.U32 UR44, UR7, UR44, URZ ;  /* 0x0000002c072c7299 */ /* 0x000fe4000800063f */
[----:B------:R-:W-:Y:S02]  /*1850*/  UIADD3 UR46, -UR46, UR37, URZ ;  /* 0x000000252e2e7290 */ /* 0x000fe4000fffe13f */
[----:B------:R-:W-:-:S02]  /*1860*/  ULOP3.LUT UR47, URZ, UR6, URZ, 0x33, !UPT ;  /* 0x000000063f2f7292 */ /* 0x000fc4000f8e333f */
[----:B------:R-:W-:-:S12]  /*1870*/  USEL UR48, URZ, 0x1, !UP0 ;  /* 0x000000013f307887 */ /* 0x000fd8000c000000 */
.L_x_165:
[----:B------:R-:W-:-:S04]  /*1880*/  SHF.L.U32 R0, R100, 0x1f, RZ ;  /* 0x0000001f64007819 */ /* 0x000fc800000006ff */
[----:B------:R-:W0:Y:S02]  /*1890*/  SYNCS.PHASECHK.TRANS64.TRYWAIT P0, [R97+URZ+-0x8], R0 ;  /* 0xfffff800610075a7 */ /* 0x000e24000800017f */
[----:B012345:R-:W-:Y:S05]  /*18a0*/  @!P0 BRA `(.L_x_18) ;  /* 0x0000006800248947 */ /* 0x03ffea0003800000 */
.L_x_187:
[----:B------:R-:W-:Y:S02]  /*18b0*/  ULDC UR4, c[0x0][0x28c] ;  /* 0x0000a30000047ab9 */ /* 0x000fe40000000800 */
[----:B------:R-:W-:-:S13]  /*18c0*/  ISETP.LT.AND P0, PT, RZ, UR4, PT ;  /* 0x00000004ff007c0c */ /* 0x000fda000bf01270 */
[----:B------:R-:W-:Y:S05]  /*18d0*/  @P0 BRA `(.L_x_19) ;  /* 0x0000000000400947 */ /* 0x000fea0003800000 */
[----:B0-----:R-:W-:Y:S01]  /*18e0*/  MOV R0, 0x0 ;  /* 0x0000000000007802 */ /* 0x001fe20000000f00 */
[----:B------:R-:W-:Y:S01]  /*18f0*/  ULDC.64 UR4, c[0x4][0x68] ;  /* 0x01001a0000047ab9 */ /* 0x000fe20000000a00 */
[----:B------:R-:W-:Y:S01]  /*1900*/  ULDC.64 UR6, c[0x4][0x8] ;  /* 0x0100020000067ab9 */ /* 0x000fe20000000a00 */
[----:B------:R-:W-:Y:S01]  /*1910*/  IMAD.U32 R4, RZ, RZ, UR4 ;  /* 0x00000004ff047e24 */ /* 0x000fe2000f8e00ff */
[----:B------:R0:W1:Y:S01]  /*1920*/  LDC.64 R14, c[0x4][R0] ;  /* 0x01000000000e7b82 */ /* 0x0000620000000a00 */
[----:B------:R-:W-:Y:S01]  /*1930*/  IMAD.U32 R5, RZ, RZ, UR5 ;  /* 0x00000005ff057e24 */ /* 0x000fe2000f8e00ff */
[----:B------:R-:W-:Y:S01]  /*1940*/  ULDC.64 UR4, c[0x4][0x70] ;  /* 0x01001c0000047ab9 */ /* 0x000fe20000000a00 */
[----:B------:R-:W-:Y:S02]  /*1950*/  IMAD.U32 R10, RZ, RZ, UR6 ;  /* 0x00000006ff0a7e24 */ /* 0x000fe4000f8e00ff */
[----:B------:R-:W-:Y:S02]  /*1960*/  IMAD.U32 R6, RZ, RZ, UR4 ;  /* 0x00000004ff067e24 */ /* 0x000fe4000f8e00ff */
[----:B------:R-:W-:-:S02]  /*1970*/  IMAD.U32 R7, RZ, RZ, UR5 ;  /* 0x00000005ff077e24 */ /* 0x000fc4000f8e00ff */
[----:B------:R-:W-:Y:S02]  /*1980*/  IMAD.U32 R11, RZ, RZ, UR7 ;  /* 0x00000007ff0b7e24 */ /* 0x000fe4000f8e00ff */
[----:B------:R-:W-:Y:S02]  /*1990*/  IMAD.MOV.U32 R8, RZ, RZ, 0x1e1 ;  /* 0x000001e1ff087424 */ /* 0x000fe400078e00ff */
[----:B------:R-:W-:Y:S02]  /*19a0*/  IMAD.MOV.U32 R12, RZ, RZ, 0x1 ;  /* 0x00000001ff0c7424 */ /* 0x000fe400078e00ff */
[----:B0-----:R-:W-:-:S07]  /*19b0*/  IMAD.MOV.U32 R13, RZ, RZ, RZ ;  /* 0x000000ffff0d7224 */ /* 0x001fce00078e00ff */
[----:B------:R-:W-:-:S07]  /*19c0*/  LEPC R20, `(.L_x_19) ;  /* 0x000000001014794e */ /* 0x000fce0000000000 */
[----:B-1---5:R-:W-:Y:S05]  /*19d0*/  CALL.ABS.NOINC R14 ;  /* 0x000000000e007343 */ /* 0x022fea0003c00000 */
.L_x_19:
[----:B0-----:R-:W-:-:S05]  /*19e0*/  IMAD.U32 R0, RZ, RZ, UR49 ;  /* 0x00000031ff007e24 */ /* 0x001fca000f8e00ff */
[----:B------:R-:W-:-:S13]  /*19f0*/  ISETP.NE.AND P0, PT, R0, 0x3, PT ;  /* 0x000000030000780c */ /* 0x000fda0003f05270 */
[----:B------:R-:W-:Y:S05]  /*1a00*/  @!P0 BRA `(.L_x_20) ;  /* 0x0000000000048947 */ /* 0x000fea0003800000 */
[----:B------:R-:W-:Y:S01]  /*1a10*/  BPT.TRAP 0x1 ;  /* 0x000000040000795c */ /* 0x000fe20000300000 */
.L_x_20:
[----:B------:R-:W-:Y:S02]  /*1a20*/  IMAD.U32 R3, RZ, RZ, UR45 ;  /* 0x0000002dff037e24 */ /* 0x000fe4000f8e00ff */
[----:B------:R-:W-:-:S03]  /*1a30*/  IMAD.U32 R0, RZ, RZ, UR48 ;  /* 0x00000030ff007e24 */ /* 0x000fc6000f8e00ff */
[----:B------:R-:W-:Y:S02]  /*1a40*/  LEA R3, R3, UR42, 0x3 ;  /* 0x0000002a03037c11 */ /* 0x000fe4000f8e18ff */
[----:B------:R-:W-:-:S04]  /*1a50*/  SHF.L.U32 R0, R0, 0x1f, RZ ;  /* 0x0000001f00007819 */ /* 0x000fc800000006ff */
[----:B------:R0:W1:Y:S01]  /*1a60*/  SYNCS.PHASECHK.TRANS64.TRYWAIT P1, [R3+URZ], R0 ;  /* 0x00000000030075a7 */ /* 0x000062000802017f */
[----:B------:R-:W-:Y:S05]  /*1a70*/  @!P0 BRA `(.L_x_21) ;  /* 0x0000000000048947 */ /* 0x000fea0003800000 */
[----:B------:R-:W-:Y:S01]  /*1a80*/  BPT.TRAP 0x1 ;  /* 0x000000040000795c */ /* 0x000fe20000300000 */
.L_x_21:
[----:B------:R-:W-:-:S05]  /*1a90*/  IMAD.U32 R4, RZ, RZ, UR46 ;  /* 0x0000002eff047e24 */ /* 0x000fca000f8e00ff */
[----:B------:R-:W-:Y:S01]  /*1aa0*/  ISETP.GE.AND P2, PT, R4, 0x1, PT ;  /* 0x000000010400780c */ /* 0x000fe20003f46270 */
[----:B-1----:R-:W-:-:S12]  /*1ab0*/  @P1 BRA `(.L_x_22) ;  /* 0x0000000000081947 */ /* 0x002fd80003800000 */
[----:B------:R-:W1:Y:S02]  /*1ac0*/  SYNCS.PHASECHK.TRANS64.TRYWAIT P1, [R3+URZ], R0 ;  /* 0x00000000030075a7 */ /* 0x000e64000802017f */
[----:B-1----:R-:W-:Y:S05]  /*1ad0*/  @!P1 BRA `(.L_x_23) ;  /* 0x0000006400ac9947 */ /* 0x002fea0003800000 */
.L_x_22:
[----:B------:R-:W-:Y:S05]  /*1ae0*/  WARPSYNC.ALL ;  /* 0x0000000000007948 */ /* 0x000fea0003800000 */
[----:B------:R-:W-:Y:S01]  /*1af0*/  UIADD3 UR4, UR42, 0x180, URZ ;  /* 0x000001802a047890 */ /* 0x000fe2000fffe03f */
[----:B------:R-:W-:Y:S01]  /*1b00*/  WARPGROUP.ARRIVE ;  /* 0x00000000000079c5 */ /* 0x000fe20000000000 */
[----:B------:R-:W-:Y:S02]  /*1b10*/  UIADD3 UR5, UR42, 0x10180, URZ ;  /* 0x000101802a057890 */ /* 0x000fe4000fffe03f */
[----:B------:R-:W-:Y:S02]  /*1b20*/  USHF.R.U32.HI UR4, URZ, 0x4, UR4 ;  /* 0x000000043f047899 */ /* 0x000fe40008011604 */
[----:B------:R-:W-:-:S02]  /*1b30*/  USHF.R.U32.HI UR5, URZ, 0x4, UR5 ;  /* 0x000000043f057899 */ /* 0x000fc40008011605 */
[----:B------:R-:W-:Y:S02]  /*1b40*/  ULOP3.LUT UR4, UR4, 0x3fff, URZ, 0xc0, !UPT ;  /* 0x00003fff04047892 */ /* 0x000fe4000f8ec03f */
[----:B------:R-:W-:Y:S02]  /*1b50*/  ULOP3.LUT UR5, UR5, 0x3fff, URZ, 0xc0, !UPT ;  /* 0x00003fff05057892 */ /* 0x000fe4000f8ec03f */
[----:B------:R-:W-:Y:S02]  /*1b60*/  ULOP3.LUT UR8, UR4, 0x10000, URZ, 0xfc, !UPT ;  /* 0x0001000004087892 */ /* 0x000fe4000f8efc3f */
[----:B------:R-:W-:Y:S02]  /*1b70*/  ULOP3.LUT UR9, UR5, 0x10000, URZ, 0xfc, !UPT ;  /* 0x0001000005097892 */ /* 0x000fe4000f8efc3f */
[----:B------:R-:W-:Y:S02]  /*1b80*/  ULEA UR11, UR45, UR8, 0xa ;  /* 0x000000082d0b7291 */ /* 0x000fe4000f8e503f */
[----:B------:R-:W-:Y:S01]  /*1b90*/  ULEA UR10, UR45, UR9, 0xb ;  /* 0x000000092d0a7291 */ /* 0x000fe2000f8e583f */
[----:B------:R-:W-:Y:S01]  /*1ba0*/  UMOV UR5, 0x40000040 ;  /* 0x4000004000057882 */ /* 0x000fe20000000000 */
[----:B------:R-:W-:-:S03]  /*1bb0*/  UMOV UR7, 0x40000040 ;  /* 0x4000004000077882 */ /* 0x000fc60000000000 */
[----:B------:R-:W-:Y:S02]  /*1bc0*/  UMOV UR4, UR11 ;  /* 0x0000000b00047c82 */ /* 0x000fe40008000000 */
[----:B------:R-:W-:Y:S02]  /*1bd0*/  UMOV UR6, UR10 ;  /* 0x0000000a00067c82 */ /* 0x000fe40008000000 */
[----:B------:R-:W-:Y:S01]  /*1be0*/  HGMMA.64x128x16.F32.BF16 R24, gdesc[UR4], RZ, !UPT, gsb0 ;  /* 0x01e00000041879f0 */ /* 0x000fe2000c0018ff */
[----:B------:R-:W-:Y:S02]  /*1bf0*/  UIADD3 UR4, UR11, 0x2, URZ ;  /* 0x000000020b047890 */ /* 0x000fe4000fffe03f */
[----:B------:R-:W-:Y:S01]  /*1c00*/  UIADD3 UR6, UR10, 0x2, URZ ;  /* 0x000000020a067890 */ /* 0x000fe2000fffe03f */
[----:B------:R-:W-:Y:S01]  /*1c10*/  UMOV UR5, 0x40000040 ;  /* 0x4000004000057882 */ /* 0x000fe20000000000 */
[----:B------:R-:W-:Y:S01]  /*1c20*/  UMOV UR7, 0x40000040 ;  /* 0x4000004000077882 */ /* 0x000fe20000000000 */
[----:B------:R-:W-:-:S02]  /*1c30*/  WARPGROUP.DEPBAR.LE gsb0, 0x0 ;  /* 0x00008000000079c5 */ /* 0x000fc40000010000 */
[----:B------:R-:W-:-:S06]  /*1c40*/  WARPGROUP.ARRIVE ;  /* 0x00000000000079c5 */ /* 0x000fcc0000000000 */
[----:B------:R-:W-:Y:S01]  /*1c50*/  HGMMA.64x128x16.F32.BF16 R24, gdesc[UR4], R24, gsb0 ;  /* 0x01e00000041879f0 */ /* 0x000fe20008001818 */
[----:B------:R-:W-:Y:S02]  /*1c60*/  UIADD3 UR4, UR11, 0x4, URZ ;  /* 0x000000040b047890 */ /* 0x000fe4000fffe03f */
[----:B------:R-:W-:Y:S01]  /*1c70*/  UIADD3 UR6, UR10, 0x4, URZ ;  /* 0x000000040a067890 */ /* 0x000fe2000fffe03f */
[----:B------:R-:W-:Y:S01]  /*1c80*/  UMOV UR5, 0x40000040 ;  /* 0x4000004000057882 */ /* 0x000fe20000000000 */
[----:B------:R-:W-:Y:S01]  /*1c90*/  UMOV UR7, 0x40000040 ;  /* 0x4000004000077882 */ /* 0x000fe20000000000 */
[----:B------:R-:W-:Y:S02]  /*1ca0*/  WARPGROUP.DEPBAR.LE gsb0, 0x0 ;  /* 0x00008000000079c5 */ /* 0x000fe40000010000 */
        /* <DEDUP_REMOVED lines=36> */
[----:B------:R-:W-:Y:S03]  /*1ef0*/  HGMMA.64x128x16.F32.BF16 R24, gdesc[UR4], R24, gsb0 ;  /* 0x01e00000041879f0 */ /* 0x000fe60008001818 */
[----:B------:R-:W-:Y:S02]  /*1f00*/  WARPGROUP.DEPBAR.LE gsb0, 0x0 ;  /* 0x00008000000079c5 */ /* 0x000fe40000010000 */
[----:B------:R-:W-:Y:S05]  /*1f10*/  @!P2 BRA `(.L_x_24) ;  /* 0x000000040088a947 */ /* 0x000fea0003800000 */
[----:B------:R-:W-:Y:S01]  /*1f20*/  UIADD3 UR10, UR45, 0x1, URZ ;  /* 0x000000012d0a7890 */ /* 0x000fe2000fffe03f */
[----:B01----:R-:W-:Y:S02]  /*1f30*/  IMAD.U32 R0, RZ, RZ, UR46 ;  /* 0x0000002eff007e24 */ /* 0x003fe4000f8e00ff */
[----:B------:R-:W-:Y:S01]  /*1f40*/  IMAD.U32 R3, RZ, RZ, UR45 ;  /* 0x0000002dff037e24 */ /* 0x000fe2000f8e00ff */
[----:B------:R-:W-:-:S04]  /*1f50*/  UISETP.NE.AND UP0, UPT, UR10, 0x4, UPT ;  /* 0x000000040a00788c */ /* 0x000fc8000bf05270 */
[----:B------:R-:W-:Y:S02]  /*1f60*/  USEL UR4, URZ, 0x1, UP0 ;  /* 0x000000013f047887 */ /* 0x000fe40008000000 */
[----:B------:R-:W-:Y:S02]  /*1f70*/  USEL UR10, UR10, URZ, UP0 ;  /* 0x0000003f0a0a7287 */ /* 0x000fe40008000000 */
[----:B------:R-:W-:-:S06]  /*1f80*/  ULOP3.LUT UR4, UR48, UR4, URZ, 0x3c, !UPT ;  /* 0x0000000430047292 */ /* 0x000fcc000f8e3c3f */
[----:B------:R-:W-:-:S07]  /*1f90*/  IMAD.U32 R6, RZ, RZ, UR4 ;  /* 0x00000004ff067e24 */ /* 0x000fce000f8e00ff */
.L_x_31:
[----:B------:R-:W-:Y:S05]  /*1fa0*/  @!P0 BRA `(.L_x_25) ;  /* 0x0000000000048947 */ /* 0x000fea0003800000 */
[----:B------:R-:W-:Y:S01]  /*1fb0*/  BPT.TRAP 0x1 ;  /* 0x000000040000795c */ /* 0x000fe20000300000 */
.L_x_25:
[----:B------:R-:W-:Y:S01]  /*1fc0*/  ULEA UR4, UR10, UR42, 0x3 ;  /* 0x0000002a0a047291 */ /* 0x000fe2000f8e183f */
[----:B------:R-:W-:-:S08]  /*1fd0*/  SHF.L.U32 R4, R6, 0x1f, RZ ;  /* 0x0000001f06047819 */ /* 0x000fd000000006ff */
[----:B------:R0:W1:Y:S01]  /*1fe0*/  SYNCS.PHASECHK.TRANS64.TRYWAIT P1, [UR4], R4 ;  /* 0x00000004ff0075a7 */ /* 0x0000620008020144 */
[----:B------:R-:W-:Y:S05]  /*1ff0*/  @!P0 BRA `(.L_x_26) ;  /* 0x0000000000048947 */ /* 0x000fea0003800000 */
[----:B------:R-:W-:Y:S01]  /*2000*/  BPT.TRAP 0x1 ;  /* 0x000000040000795c */ /* 0x000fe20000300000 */
.L_x_26:
[----:B-1----:R-:W-:Y:S05]  /*2010*/  @P1 BRA `(.L_x_27) ;  /* 0x0000000000081947 */ /* 0x002fea0003800000 */
[----:B------:R-:W1:Y:S02]  /*2020*/  SYNCS.PHASECHK.TRANS64.TRYWAIT P1, [UR4], R4 ;  /* 0x00000004ff0075a7 */ /* 0x000e640008020144 */
[----:B-1----:R-:W-:Y:S05]  /*2030*/  @!P1 BRA `(.L_x_28) ;  /* 0x0000006000689947 */ /* 0x002fea0003800000 */
.L_x_27:
[----:B------:R-:W-:Y:S01]  /*2040*/  ULEA UR12, UR10, UR8, 0xa ;  /* 0x000000080a0c7291 */ /* 0x000fe2000f8e503f */
[----:B------:R-:W-:Y:S01]  /*2050*/  WARPGROUP.ARRIVE ;  /* 0x00000000000079c5 */ /* 0x000fe20000000000 */
[----:B------:R-:W-:Y:S01]  /*2060*/  ULEA UR11, UR10, UR9, 0xb ;  /* 0x000000090a0b7291 */ /* 0x000fe2000f8e583f */
[----:B------:R-:W-:Y:S01]  /*2070*/  UMOV UR5, 0x40000040 ;  /* 0x4000004000057882 */ /* 0x000fe20000000000 */
[----:B------:R-:W-:-:S03]  /*2080*/  UMOV UR7, 0x40000040 ;  /* 0x4000004000077882 */ /* 0x000fc60000000000 */
[----:B------:R-:W-:Y:S02]  /*2090*/  UMOV UR4, UR12 ;  /* 0x0000000c00047c82 */ /* 0x000fe40008000000 */
[----:B------:R-:W-:Y:S02]  /*20a0*/  UMOV UR6, UR11 ;  /* 0x0000000b00067c82 */ /* 0x000fe40008000000 */
[----:B------:R-:W-:Y:S01]  /*20b0*/  HGMMA.64x128x16.F32.BF16 R24, gdesc[UR4], R24, gsb0 ;  /* 0x01e00000041879f0 */ /* 0x000fe20008001818 */
        /* <DEDUP_REMOVED lines=51> */
[----:B------:R-:W-:Y:S01]  /*23f0*/  BPT.TRAP 0x1 ;  /* 0x000000040000795c */ /* 0x000fe20000300000 */
.L_x_29:
[----:B------:R-:W-:Y:S01]  /*2400*/  ISETP.NE.AND P1, PT, R23, RZ, PT ;  /* 0x000000ff1700720c */ /* 0x000fe20003f25270 */
[----:B------:R-:W-:-:S12]  /*2410*/  UISETP.GT.U32.AND UP0, UPT, UR40, 0x1, UPT ;  /* 0x000000012800788c */ /* 0x000fd8000bf04070 */
[----:B01----:R-:W-:-:S05]  /*2420*/  @P1 LEA R4, R3, UR42, 0x3 ;  /* 0x0000002a03041c11 */ /* 0x003fca000f8e18ff */
[----:B------:R-:W-:-:S05]  /*2430*/  @P1 VIADD R5, R4, 0x20 ;  /* 0x0000002004051836 */ /* 0x000fca0000000000 */
[----:B------:R-:W-:-:S04]  /*2440*/  @P1 PRMT R5, R22, 0x654, R5 ;  /* 0x0000065416051816 */ /* 0x000fc80000000005 */
[----:B------:R0:W-:Y:S01]  /*2450*/  @P1 SYNCS.ARRIVE.TRANS64.RED.A1T0 RZ, [R5+URZ], RZ ;  /* 0x000000ff05ff19a7 */ /* 0x0001e2000810043f */
[----:B------:R-:W-:-:S13]  /*2460*/  PLOP3.LUT P1, PT, PT, PT, UP0, 0x80, 0x0 ;  /* 0x000000000000781c */ /* 0x000fda0003f2f008 */
[----:B0-----:R-:W-:Y:S05]  /*2470*/  @P1 BRA `(.L_x_30) ;  /* 0x0000000000041947 */ /* 0x001fea0003800000 */
[----:B------:R-:W-:Y:S01]  /*2480*/  BPT.TRAP 0x1 ;  /* 0x000000040000795c */ /* 0x000fe20000300000 */
.L_x_30:
[----:B------:R-:W-:Y:S01]  /*2490*/  UIADD3 UR10, UR10, 0x1, URZ ;  /* 0x000000010a0a7890 */ /* 0x000fe2000fffe03f */
[C---:B------:R-:W-:Y:S01]  /*24a0*/  ISETP.GT.AND P2, PT, R0.reuse, 0x1, PT ;  /* 0x000000010000780c */ /* 0x040fe20003f44270 */
[----:B------:R-:W-:Y:S02]  /*24b0*/  VIADD R3, R3, 0x1 ;  /* 0x0000000103037836 */ /* 0x000fe40000000000 */
[----:B------:R-:W-:Y:S01]  /*24c0*/  UISETP.NE.AND UP0, UPT, UR10, 0x4, UPT ;  /* 0x000000040a00788c */ /* 0x000fe2000bf05270 */
[----:B------:R-:W-:Y:S02]  /*24d0*/  VIADD R0, R0, 0xffffffff ;  /* 0xffffffff00007836 */ /* 0x000fe40000000000 */
[C---:B------:R-:W-:Y:S01]  /*24e0*/  ISETP.NE.AND P1, PT, R3.reuse, 0x4, PT ;  /* 0x000000040300780c */ /* 0x040fe20003f25270 */
[----:B------:R-:W-:Y:S02]  /*24f0*/  USEL UR4, URZ, 0x1, UP0 ;  /* 0x000000013f047887 */ /* 0x000fe40008000000 */
[----:B------:R-:W-:Y:S01]  /*2500*/  USEL UR10, UR10, URZ, UP0 ;  /* 0x0000003f0a0a7287 */ /* 0x000fe20008000000 */
[----:B------:R-:W-:-:S03]  /*2510*/  SEL R3, R3, RZ, P1 ;  /* 0x000000ff03037207 */ /* 0x000fc60000800000 */
[----:B------:R-:W-:Y:S01]  /*2520*/  LOP3.LUT R6, R6, UR4, RZ, 0x3c, !PT ;  /* 0x0000000406067c12 */ /* 0x000fe2000f8e3cff */
[----:B------:R-:W-:Y:S07]  /*2530*/  @P2 BRA `(.L_x_31) ;  /* 0xfffffff800982947 */ /* 0x000fee000383ffff */
.L_x_24:
[----:B01----:R-:W0:Y:S01]  /*2540*/  LDC R0, c[0x0][0x28c] ;  /* 0x0000a300ff007b82 */ /* 0x003e220000000800 */
[----:B------:R1:W-:Y:S01]  /*2550*/  SYNCS.ARRIVE.TRANS64.A1T0 RZ, [R101+UR50], RZ ;  /* 0x000000ff65ff79a7 */ /* 0x0003e20008100032 */
[----:B0-----:R-:W-:-:S13]  /*2560*/  ISETP.GE.AND P1, PT, R0, 0x1, PT ;  /* 0x000000010000780c */ /* 0x001fda0003f26270 */
[----:B-1----:R-:W-:Y:S05]  /*2570*/  @!P1 BRA `(.L_x_32) ;  /* 0x0000000000409947 */ /* 0x002fea0003800000 */
[----:B------:R-:W-:Y:S05]  /*2580*/  @!P0 BRA `(.L_x_33) ;  /* 0x0000000000048947 */ /* 0x000fea0003800000 */
[----:B------:R-:W-:Y:S01]  /*2590*/  BPT.TRAP 0x1 ;  /* 0x000000040000795c */ /* 0x000fe20000300000 */
.L_x_33:
[----:B------:R-:W-:Y:S01]  /*25a0*/  ISETP.NE.AND P0, PT, R23, RZ, PT ;  /* 0x000000ff1700720c */ /* 0x000fe20003f05270 */
[----:B------:R-:W-:-:S12]  /*25b0*/  IMAD.U32 R3, RZ, RZ, UR42 ;  /* 0x0000002aff037e24 */ /* 0x000fd8000f8e00ff */
[----:B------:R-:W-:-:S05]  /*25c0*/  VOTEU.ANY UP0, P0 ;  /* 0x00000000003f7886 */ /* 0x000fca0000000100 */
[----:B------:R-:W-:Y:S02]  /*25d0*/  @UP0 UIADD3 UR4, UR46, UR45, URZ ;  /* 0x0000002d2e040290 */ /* 0x000fe4000fffe03f */
[----:B------:R-:W-:-:S04]  /*25e0*/  UISETP.GT.U32.AND UP0, UPT, UR40, 0x1, UPT ;  /* 0x000000012800788c */ /* 0x000fc8000bf04070 */
[----:B------:R-:W-:-:S04]  /*25f0*/  IMAD.U32 R0, RZ, RZ, UR4 ;  /* 0x00000004ff007e24 */ /* 0x000fc8000f8e00ff */
[----:B------:R-:W-:-:S05]  /*2600*/  @P0 IMAD.SHL.U32 R0, R0, 0x8, RZ ;  /* 0x0000000800000824 */ /* 0x000fca00078e00ff */
[----:B------:R-:W-:-:S04]  /*2610*/  @P0 LOP3.LUT R0, R0, 0x18, RZ, 0xc0, !PT ;  /* 0x0000001800000812 */ /* 0x000fc800078ec0ff */
[----:B------:R-:W-:-:S04]  /*2620*/  @P0 IADD3 R3, R3, 0x20, R0 ;  /* 0x0000002003030810 */ /* 0x000fc80007ffe000 */
[----:B------:R-:W-:-:S04]  /*2630*/  @P0 PRMT R3, R22, 0x654, R3 ;  /* 0x0000065416030816 */ /* 0x000fc80000000003 */
[----:B------:R0:W-:Y:S01]  /*2640*/  @P0 SYNCS.ARRIVE.TRANS64.RED.A1T0 RZ, [R3+URZ], RZ ;  /* 0x000000ff03ff09a7 */ /* 0x0001e2000810043f */
[----:B------:R-:W-:-:S13]  /*2650*/  PLOP3.LUT P0, PT, PT, PT, UP0, 0x80, 0x0 ;  /* 0x000000000000781c */ /* 0x000fda0003f0f008 */
[----:B0-----:R-:W-:Y:S05]  /*2660*/  @P0 BRA `(.L_x_32) ;  /* 0x0000000000040947 */ /* 0x001fea0003800000 */
[----:B------:R-:W-:Y:S01]  /*2670*/  BPT.TRAP 0x1 ;  /* 0x000000040000795c */ /* 0x000fe20000300000 */
.L_x_32:
[----:B------:R-:W-:Y:S02]  /*2680*/  SHF.L.U32 R0, R100, 0x1f, RZ ;  /* 0x0000001f64007819 */ /* 0x000fe400000006ff */
[----:B------:R-:W-:Y:S02]  /*2690*/  SHF.R.S32.HI R9, RZ, 0x1f, R19 ;  /* 0x0000001fff097819 */ /* 0x000fe40000011413 */
[----:B------:R-:W0:Y:S02]  /*26a0*/  SYNCS.PHASECHK.TRANS64.TRYWAIT P0, [R97+URZ+0x8], R0 ;  /* 0x00000800610075a7 */ /* 0x000e24000800017f */
[----:B0-----:R-:W-:Y:S05]  /*26b0*/  @!P0 BRA `(.L_x_34) ;  /* 0x0000005800e08947 */ /* 0x001fea0003800000 */
.L_x_188:
[----:B------:R-:W-:Y:S01]  /*26c0*/  ULDC.64 UR4, c[0x0][0x5d0] ;  /* 0x0001740000047ab9 */ /* 0x000fe20000000a00 */
[----:B------:R-:W-:Y:S01]  /*26d0*/  ULDC UR6, c[0x0][0x284] ;  /* 0x0000a10000067ab9 */ /* 0x000fe20000000800 */
[----:B0-----:R-:W-:Y:S02]  /*26e0*/  IMAD R0, R9, UR4, RZ ;  /* 0x0000000409007c24 */ /* 0x001fe4000f8e02ff */
[----:B------:R-:W-:Y:S02]  /*26f0*/  IMAD.SHL.U32 R10, R2, 0x80, RZ ;  /* 0x00000080020a7824 */ /* 0x000fe400078e00ff */
[C---:B------:R-:W-:Y:S02]  /*2700*/  IMAD R5, R19.reuse, UR5, R0 ;  /* 0x0000000513057c24 */ /* 0x040fe4000f8e0200 */
[----:B------:R-:W-:Y:S01]  /*2710*/  IMAD.SHL.U32 R0, R18, 0x40, RZ ;  /* 0x0000004012007824 */ /* 0x000fe200078e00ff */
[----:B------:R-:W-:Y:S01]  /*2720*/  SHF.R.S32.HI R11, RZ, 0x1f, R10 ;  /* 0x0000001fff0b7819 */ /* 0x000fe2000001140a */
[----:B------:R-:W-:Y:S01]  /*2730*/  IMAD.WIDE.U32 R2, R19, UR4, R92 ;  /* 0x0000000413027c25 */ /* 0x000fe2000f8e005c */
[----:B------:R-:W-:-:S02]  /*2740*/  ULDC.64 UR4, c[0x0][0x5c8] ;  /* 0x0001720000047ab9 */ /* 0x000fc40000000a00 */
[----:B------:R-:W-:Y:S01]  /*2750*/  ISETP.GE.AND P0, PT, R0, UR6, PT ;  /* 0x0000000600007c0c */ /* 0x000fe2000bf06270 */
[----:B------:R-:W-:Y:S01]  /*2760*/  ULDC UR6, c[0x0][0x288] ;  /* 0x0000a20000067ab9 */ /* 0x000fe20000000800 */
[----:B------:R-:W-:Y:S01]  /*2770*/  IADD3 R2, P1, R10, R2, RZ ;  /* 0x000000020a027210 */ /* 0x000fe20007f3e0ff */
[----:B------:R-:W-:Y:S01]  /*2780*/  IMAD.WIDE R20, R18, 0x40, R90 ;  /* 0x0000004012147825 */ /* 0x000fe200078e025a */
[----:B------:R-:W-:Y:S02]  /*2790*/  ISETP.GE.OR P0, PT, R10, UR6, P0 ;  /* 0x000000060a007c0c */ /* 0x000fe40008706670 */
[----:B------:R-:W-:Y:S01]  /*27a0*/  IADD3.X R3, R11, R3, R5, P1, !PT ;  /* 0x000000030b037210 */ /* 0x000fe20000ffe405 */
[----:B------:R-:W-:-:S04]  /*27b0*/  IMAD R7, R21, UR4, RZ ;  /* 0x0000000415077c24 */ /* 0x000fc8000f8e02ff */
[C---:B------:R-:W-:Y:S02]  /*27c0*/  IMAD R7, R20.reuse, UR5, R7 ;  /* 0x0000000514077c24 */ /* 0x040fe4000f8e0207 */
[----:B------:R-:W-:-:S04]  /*27d0*/  IMAD.WIDE.U32 R102, R20, UR4, R2 ;  /* 0x0000000414667c25 */ /* 0x000fc8000f8e0002 */
[----:B------:R-:W-:Y:S05]  /*27e0*/  @P0 BRA `(.L_x_35) ;  /* 0x0000003c00e00947 */ /* 0x000fea0003800000 */
[----:B-----5:R-:W-:Y:S01]  /*27f0*/  FSETP.NEU.AND P1, PT, R89, RZ, PT ;  /* 0x000000ff5900720b */ /* 0x020fe20003f2d000 */
[----:B------:R-:W-:Y:S01]  /*2800*/  IMAD.IADD R14, R96, 0x1, -R10 ;  /* 0x00000001600e7824 */ /* 0x000fe200078e0a0a */
[----:B------:R-:W-:Y:S01]  /*2810*/  BSSY B0, `(.L_x_35) ;  /* 0x00003f5000007945 */ /* 0x000fe20003800000 */
[----:B------:R-:W-:Y:S02]  /*2820*/  IMAD.IADD R0, R99, 0x1, -R0 ;  /* 0x0000000163007824 */ /* 0x000fe400078e0a00 */
[----:B------:R-:W-:Y:S01]  /*2830*/  IMAD.IADD R7, R103, 0x1, R7 ;  /* 0x0000000167077824 */ /* 0x000fe200078e0207 */
[----:B------:R-:W-:-:S04]  /*2840*/  ISETP.GT.AND P0, PT, R14, RZ, PT ;  /* 0x000000ff0e00720c */ /* 0x000fc80003f04270 */
[----:B------:R-:W-:-:S03]  /*2850*/  ISETP.GT.AND P2, PT, R0, RZ, P0 ;  /* 0x000000ff0000720c */ /* 0x000fc60000744270 */
[----:B------:R-:W-:Y:S10]  /*2860*/  @!P1 BRA `(.L_x_36) ;  /* 0x0000002c00249947 */ /* 0x000ff40003800000 */
[----:B------:R-:W0:Y:S01]  /*2870*/  LDC.64 R104, c[0x0][0x5b8] ;  /* 0x00016e00ff687b82 */ /* 0x000e220000000a00 */
[----:B------:R-:W-:-:S07]  /*2880*/  ULDC.64 UR4, c[0x0][0x5c0] ;  /* 0x0001700000047ab9 */ /* 0x000fce0000000a00 */
[----:B------:R-:W1:Y:S08]  /*2890*/  LDC.64 R106, c[0x0][0x5b0] ;  /* 0x00016c00ff6a7b82 */ /* 0x000e700000000a00 */
[----:B------:R-:W2:Y:S01]  /*28a0*/  LDC.64 R108, c[0x0][0x5a8] ;  /* 0x00016a00ff6c7b82 */ /* 0x000ea20000000a00 */
[-C--:B0-----:R-:W-:Y:S02]  /*28b0*/  IMAD R4, R9, R104.reuse, RZ ;  /* 0x0000006809047224 */ /* 0x081fe400078e02ff */
[----:B------:R-:W-:-:S04]  /*28c0*/  IMAD.WIDE.U32 R2, R19, R104, R92 ;  /* 0x0000006813027225 */ /* 0x000fc800078e005c */
[----:B------:R-:W-:Y:S01]  /*28d0*/  IMAD R103, R19, R105, R4 ;  /* 0x0000006913677224 */ /* 0x000fe200078e0204 */
[----:B------:R-:W-:Y:S01]  /*28e0*/  IADD3 R4, P1, R10, R2, RZ ;  /* 0x000000020a047210 */ /* 0x000fe20007f3e0ff */
[----:B-1----:R-:W-:-:S03]  /*28f0*/  IMAD R2, R21, R106, RZ ;  /* 0x0000006a15027224 */ /* 0x002fc600078e02ff */
[----:B------:R-:W-:Y:S01]  /*2900*/  IADD3.X R5, R11, R3, R103, P1, !PT ;  /* 0x000000030b057210 */ /* 0x000fe20000ffe467 */
[C---:B------:R-:W-:Y:S02]  /*2910*/  IMAD R105, R20.reuse, R107, R2 ;  /* 0x0000006b14697224 */ /* 0x040fe400078e0202 */
[----:B------:R-:W-:-:S04]  /*2920*/  IMAD.WIDE.U32 R2, R20, R106, R4 ;  /* 0x0000006a14027225 */ /* 0x000fc800078e0004 */
[----:B------:R-:W-:Y:S01]  /*2930*/  IMAD.IADD R3, R3, 0x1, R105 ;  /* 0x0000000103037824 */ /* 0x000fe200078e0269 */
[----:B--2---:R-:W-:-:S04]  /*2940*/  LEA R8, P1, R2, R108, 0x1 ;  /* 0x0000006c02087211 */ /* 0x004fc800078208ff */
[----:B------:R-:W-:-:S05]  /*2950*/  LEA.HI.X R9, R2, R109, R3, 0x1, P1 ;  /* 0x0000006d02097211 */ /* 0x000fca00008f0c03 */
[----:B------:R-:W2:Y:S01]  /*2960*/  @P2 LDG.E.LTC128B.U16 R15, desc[UR54][R8.64] ;  /* 0x00000036080f2981 */ /* 0x000ea2000c1e1520 */
[----:B------:R-:W-:Y:S01]  /*2970*/  IMAD.WIDE.U32 R2, R20, R106, R10 ;  /* 0x0000006a14027225 */ /* 0x000fe200078e000a */
[----:B------:R-:W-:Y:S02]  /*2980*/  BSSY B1, `(.L_x_37) ;  /* 0x0000015000017945 */ /* 0x000fe40003800000 */
[----:B------:R-:W-:-:S04]  /*2990*/  IADD3 R12, P1, R92, R2, RZ ;  /* 0x000000025c0c7210 */ /* 0x000fc80007f3e0ff */
[----:B------:R-:W-:Y:S02]  /*29a0*/  IADD3.X R13, R93, R105, R3, P1, !PT ;  /* 0x000000695d0d7210 */ /* 0x000fe40000ffe403 */
[----:B------:R-:W-:Y:S01]  /*29b0*/  LEA R6, P1, R102, UR4, 0x1 ;  /* 0x0000000466067c11 */ /* 0x000fe2000f8208ff */
[----:B------:R-:W-:-:S03]  /*29c0*/  IMAD.WIDE.U32 R12, R19, R104, R12 ;  /* 0x00000068130c7225 */ /* 0x000fc600078e000c */
[----:B------:R-:W-:Y:S02]  /*29d0*/  LEA.HI.X R7, R102, UR5, R7, 0x1, P1 ;  /* 0x0000000566077c11 */ /* 0x000fe400088f0c07 */
[----:B------:R-:W-:-:S04]  /*29e0*/  ISETP.GT.AND P1, PT, R14, 0x1, PT ;  /* 0x000000010e00780c */ /* 0x000fc80003f24270 */
[----:B------:R-:W-:Y:S01]  /*29f0*/  ISETP.GT.AND P3, PT, R0, RZ, P1 ;  /* 0x000000ff0000720c */ /* 0x000fe20000f64270 */
[----:B--2---:R-:W-:-:S04]  /*2a00*/  IMAD.U32 R2, R15, 0x10000, RZ ;  /* 0x000100000f027824 */ /* 0x004fc800078e00ff */
[----:B------:R-:W-:Y:S01]  /*2a10*/  FMUL R3, R2, R89 ;  /* 0x0000005902037220 */ /* 0x000fe20000400000 */
[----:B------:R-:W-:-:S03]  /*2a20*/  LEA R2, P4, R12, R108, 0x1 ;  /* 0x0000006c0c027211 */ /* 0x000fc600078808ff */
[----:B------:R-:W-:-:S05]  /*2a30*/  FFMA R3, R24, R88, R3 ;  /* 0x0000005818037223 */ /* 0x000fca0000000003 */
[----:B------:R-:W-:Y:S01]  /*2a40*/  F2FP.BF16.F32.PACK_AB R8, RZ, R3 ;  /* 0x00000003ff08723e */ /* 0x000fe200000010ff */
[----:B------:R-:W-:-:S03]  /*2a50*/  IMAD.IADD R3, R103, 0x1, R13 ;  /* 0x0000000167037824 */ /* 0x000fc600078e020d */
[----:B------:R-:W-:Y:S01]  /*2a60*/  PRMT R9, R8, 0x7610, R9 ;  /* 0x0000761008097816 */ /* 0x000fe20000000009 */
[----:B------:R-:W-:Y:S01]  /*2a70*/  IMAD.SHL.U32 R8, R106, 0x8, RZ ;  /* 0x000000086a087824 */ /* 0x000fe200078e00ff */
[----:B------:R-:W-:-:S03]  /*2a80*/  LEA.HI.X R3, R12, R109, R3, 0x1, P4 ;  /* 0x0000006d0c037211 */ /* 0x000fc600020f0c03 */
[----:B------:R0:W-:Y:S02]  /*2a90*/  @P2 STG.E.U16 desc[UR54][R6.64], R9 ;  /* 0x0000000906002986 */ /* 0x0001e4000c101536 */
[----:B0-----:R-:W-:Y:S01]  /*2aa0*/  SHF.L.U64.HI R9, R106, 0x3, R107 ;  /* 0x000000036a097819 */ /* 0x001fe2000001026b */
[----:B------:R-:W-:Y:S06]  /*2ab0*/  @!P3 BRA `(.L_x_38) ;  /* 0x000000000004b947 */ /* 0x000fec0003800000 */
[----:B------:R0:W5:Y:S02]  /*2ac0*/  LDG.E.LTC128B.U16 R15, desc[UR54][R2.64+0x2] ;  /* 0x00000236020f7981 */ /* 0x000164000c1e1520 */
.L_x_38:
[----:B------:R-:W-:Y:S05]  /*2ad0*/  BSYNC B1 ;  /* 0x0000000000017941 */ /* 0x000fea0003800000 */
.L_x_37:
[----:B------:R-:W-:Y:S01]  /*2ae0*/  IMAD.WIDE.U32 R8, R20, R106, R8 ;  /* 0x0000006a14087225 */ /* 0x000fe200078e0008 */
[----:B------:R-:W-:-:S03]  /*2af0*/  ISETP.GT.AND P0, PT, R0, 0x8, P0 ;  /* 0x000000080000780c */ /* 0x000fc60000704270 */
[----:B-----5:R-:W-:Y:S01]  /*2b00*/  IMAD.U32 R12, R15, 0x10000, RZ ;  /* 0x000100000f0c7824 */ /* 0x020fe200078e00ff */
[----:B------:R-:W-:Y:S01]  /*2b10*/  IADD3 R4, P2, R4, R8, RZ ;  /* 0x0000000804047210 */ /* 0x000fe20007f5e0ff */
[----:B------:R-:W-:Y:S02]  /*2b20*/  IMAD.IADD R105, R105, 0x1, R9 ;  /* 0x0000000169697824 */ /* 0x000fe400078e0209 */
[----:B------:R-:W-:Y:S02]  /*2b30*/  FMUL R12, R12, R89 ;  /* 0x000000590c0c7220 */ /* 0x000fe40000400000 */
[----:B------:R-:W-:Y:S02]  /*2b40*/  IMAD.X R5, R105, 0x1, R5, P2 ;  /* 0x0000000169057824 */ /* 0x000fe400010e0605 */
[----:B------:R-:W-:Y:S01]  /*2b50*/  FFMA R25, R25, R88, R12 ;  /* 0x0000005819197223 */ /* 0x000fe2000000000c */
[----:B------:R-:W-:-:S04]  /*2b60*/  LEA R12, P2, R4, R108, 0x1 ;  /* 0x0000006c040c7211 */ /* 0x000fc800078408ff */
[----:B------:R-:W-:Y:S01]  /*2b70*/  LEA.HI.X R13, R4, R109, R5, 0x1, P2 ;  /* 0x0000006d040d7211 */ /* 0x000fe200010f0c05 */
[----:B------:R-:W-:Y:S01]  /*2b80*/  @P3 IMAD.MOV.U32 R4, RZ, RZ, R6 ;  /* 0x000000ffff043224 */ /* 0x000fe200078e0006 */
[----:B------:R-:W-:Y:S01]  /*2b90*/  F2FP.BF16.F32.PACK_AB R25, RZ, R25 ;  /* 0x00000019ff19723e */ /* 0x000fe200000010ff */
[----:B------:R-:W-:-:S05]  /*2ba0*/  @P3 IMAD.MOV.U32 R5, RZ, RZ, R7 ;  /* 0x000000ffff053224 */ /* 0x000fca00078e0007 */
[----:B------:R1:W-:Y:S04]  /*2bb0*/  @P3 STG.E.U16 desc[UR54][R4.64+0x2], R25 ;  /* 0x0000021904003986 */ /* 0x0003e8000c101536 */
[----:B------:R-:W2:Y:S01]  /*2bc0*/  @P0 LDG.E.LTC128B.U16 R15, desc[UR54][R12.64] ;  /* 0x000000360c0f0981 */ /* 0x000ea2000c1e1520 */
[----:B------:R-:W-:Y:S01]  /*2bd0*/  IADD3 R10, P2, P3, R92, R8, R10 ;  /* 0x000000085c0a7210 */ /* 0x000fe20007b5e00a */
[----:B------:R-:W-:Y:S01]  /*2be0*/  BSSY B1, `(.L_x_39) ;  /* 0x0000011000017945 */ /* 0x000fe20003800000 */
[----:B------:R-:W-:Y:S02]  /*2bf0*/  ISETP.GT.AND P1, PT, R0, 0x8, P1 ;  /* 0x000000080000780c */ /* 0x000fe40000f24270 */
[----:B------:R-:W-:-:S03]  /*2c00*/  IADD3.X R11, R93, R105, R11, P2, P3 ;  /* 0x000000695d0b7210 */ /* 0x000fc600017e640b */
[----:B------:R-:W-:Y:S01]  /*2c10*/  IMAD.WIDE.U32 R10, R19, R104, R10 ;  /* 0x00000068130a7225 */ /* 0x000fe200078e000a */
[----:B------:R-:W-:-:S03]  /*2c20*/  SHF.L.U64.HI R19, R95, 0x1, R94 ;  /* 0x000000015f137819 */ /* 0x000fc6000001025e */
[----:B------:R-:W-:Y:S01]  /*2c30*/  IMAD.IADD R11, R103, 0x1, R11 ;  /* 0x00000001670b7824 */ /* 0x000fe200078e020b */
[----:B-1----:R-:W-:-:S04]  /*2c40*/  LEA R4, P3, R10, R108, 0x1 ;  /* 0x0000006c0a047211 */ /* 0x002fc800078608ff */
[----:B------:R-:W-:Y:S01]  /*2c50*/  LEA.HI.X R5, R10, R109, R11, 0x1, P3 ;  /* 0x0000006d0a057211 */ /* 0x000fe200018f0c0b */
[----:B--2---:R-:W-:-:S04]  /*2c60*/  IMAD.U32 R8, R15, 0x10000, RZ ;  /* 0x000100000f087824 */ /* 0x004fc800078e00ff */
[----:B------:R-:W-:Y:S01]  /*2c70*/  FMUL R9, R8, R89 ;  /* 0x0000005908097220 */ /* 0x000fe20000400000 */
[----:B------:R-:W-:-:S03]  /*2c80*/  LEA R8, P2, R95, R6, 0x1 ;  /* 0x000000065f087211 */ /* 0x000fc600078408ff */
[----:B------:R-:W-:-:S05]  /*2c90*/  FFMA R9, R26, R88, R9 ;  /* 0x000000581a097223 */ /* 0x000fca0000000009 */
[----:B------:R-:W-:Y:S01]  /*2ca0*/  F2FP.BF16.F32.PACK_AB R12, RZ, R9 ;  /* 0x00000009ff0c723e */ /* 0x000fe200000010ff */
[----:B------:R-:W-:-:S05]  /*2cb0*/  IMAD.X R9, R19, 0x1, R7, P2 ;  /* 0x0000000113097824 */ /* 0x000fca00010e0607 */
[----:B------:R1:W-:Y:S01]  /*2cc0*/  @P0 STG.E.U16 desc[UR54][R8.64], R12 ;  /* 0x0000000c08000986 */ /* 0x0003e2000c101536 */
[----:B------:R-:W-:Y:S05]  /*2cd0*/  @!P1 BRA `(.L_x_40) ;  /* 0x0000000000049947 */ /* 0x000fea0003800000 */
[----:B------:R2:W5:Y:S02]  /*2ce0*/  LDG.E.LTC128B.U16 R15, desc[UR54][R4.64+0x2] ;  /* 0x00000236040f7981 */ /* 0x000564000c1e1520 */
.L_x_40:
[----:B------:R-:W-:Y:S05]  /*2cf0*/  BSYNC B1 ;  /* 0x0000000000017941 */ /* 0x000fea0003800000 */
.L_x_39:
[----:B-----5:R-:W-:Y:S01]  /*2d00*/  IMAD.U32 R10, R15, 0x10000, RZ ;  /* 0x000100000f0a7824 */ /* 0x020fe200078e00ff */
[----:B------:R-:W-:Y:S01]  /*2d10*/  ISETP.GT.AND P0, PT, R14, 0x8, PT ;  /* 0x000000080e00780c */ /* 0x000fe20003f04270 */
[----:B------:R-:W-:Y:S02]  /*2d20*/  BSSY B1, `(.L_x_41) ;  /* 0x0000008000017945 */ /* 0x000fe40003800000 */
[----:B------:R-:W-:Y:S01]  /*2d30*/  FMUL R10, R10, R89 ;  /* 0x000000590a0a7220 */ /* 0x000fe20000400000 */
[----:B------:R-:W-:-:S03]  /*2d40*/  ISETP.GT.AND P2, PT, R0, RZ, P0 ;  /* 0x000000ff0000720c */ /* 0x000fc60000744270 */
[----:B------:R-:W-:-:S05]  /*2d50*/  FFMA R10, R27, R88, R10 ;  /* 0x000000581b0a7223 */ /* 0x000fca000000000a */
[----:B------:R-:W-:-:S05]  /*2d60*/  F2FP.BF16.F32.PACK_AB R10, RZ, R10 ;  /* 0x0000000aff0a723e */ /* 0x000fca00000010ff */
[----:B------:R3:W-:Y:S01]  /*2d70*/  @P1 STG.E.U16 desc[UR54][R8.64+0x2], R10 ;  /* 0x0000020a08001986 */ /* 0x0007e2000c101536 */
[----:B------:R-:W-:Y:S05]  /*2d80*/  @!P2 BRA `(.L_x_42) ;  /* 0x000000000004a947 */ /* 0x000fea0003800000 */
[----:B------:R4:W5:Y:S02]  /*2d90*/  LDG.E.LTC128B.U16 R15, desc[UR54][R2.64+0x10] ;  /* 0x00001036020f7981 */ /* 0x000964000c1e1520 */
.L_x_42:
[----:B------:R-:W-:Y:S05]  /*2da0*/  BSYNC B1 ;  /* 0x0000000000017941 */ /* 0x000fea0003800000 */
.L_x_41:
[----:B---3-5:R-:W-:Y:S01]  /*2db0*/  IMAD.U32 R10, R15, 0x10000, RZ ;  /* 0x000100000f0a7824 */ /* 0x028fe200078e00ff */
        /* <DEDUP_REMOVED lines=9> */
.L_x_44:
[----:B------:R-:W-:Y:S05]  /*2e50*/  BSYNC B1 ;  /* 0x0000000000017941 */ /* 0x000fea0003800000 */
.L_x_43:
[----:B-----5:R-:W-:Y:S01]  /*2e60*/  IMAD.U32 R10, R15, 0x10000, RZ ;  /* 0x000100000f0a7824 */ /* 0x020fe200078e00ff */
[----:B------:R-:W-:Y:S01]  /*2e70*/  ISETP.GT.AND P0, PT, R0, 0x8, P0 ;  /* 0x000000080000780c */ /* 0x000fe20000704270 */
[----:B------:R-:W-:Y:S02]  /*2e80*/  BSSY B1, `(.L_x_45) ;  /* 0x0000007000017945 */ /* 0x000fe40003800000 */
[----:B------:R-:W-:-:S04]  /*2e90*/  FMUL R10, R10, R89 ;  /* 0x000000590a0a7220 */ /* 0x000fc80000400000 */
[----:B------:R-:W-:-:S05]  /*2ea0*/  FFMA R10, R29, R88, R10 ;  /* 0x000000581d0a7223 */ /* 0x000fca000000000a */
[----:B------:R-:W-:-:S05]  /*2eb0*/  F2FP.BF16.F32.PACK_AB R10, RZ, R10 ;  /* 0x0000000aff0a723e */ /* 0x000fca00000010ff */
[----:B------:R0:W-:Y:S01]  /*2ec0*/  @P3 STG.E.U16 desc[UR54][R6.64+0x12], R10 ;  /* 0x0000120a06003986 */ /* 0x0001e2000c101536 */
[----:B------:R-:W-:Y:S05]  /*2ed0*/  @!P0 BRA `(.L_x_46) ;  /* 0x0000000000048947 */ /* 0x000fea0003800000 */
[----:B------:R0:W5:Y:S02]  /*2ee0*/  LDG.E.LTC128B.U16 R15, desc[UR54][R4.64+0x10] ;  /* 0x00001036040f7981 */ /* 0x000164000c1e1520 */
.L_x_46:
[----:B------:R-:W-:Y:S05]  /*2ef0*/  BSYNC B1 ;  /* 0x0000000000017941 */ /* 0x000fea0003800000 */
.L_x_45:
[----:B0----5:R-:W-:Y:S01]  /*2f00*/  IMAD.U32 R10, R15, 0x10000, RZ ;  /* 0x000100000f0a7824 */ /* 0x021fe200078e00ff */
[----:B------:R-:W-:Y:S01]  /*2f10*/  ISETP.GT.AND P1, PT, R0, 0x8, P1 ;  /* 0x000000080000780c */ /* 0x000fe20000f24270 */
[----:B------:R-:W-:Y:S02]  /*2f20*/  BSSY B1, `(.L_x_47) ;  /* 0x0000007000017945 */ /* 0x000fe40003800000 */
[----:B---3--:R-:W-:-:S04]  /*2f30*/  FMUL R11, R10, R89 ;  /* 0x000000590a0b7220 */ /* 0x008fc80000400000 */
[----:B------:R-:W-:-:S05]  /*2f40*/  FFMA R11, R30, R88, R11 ;  /* 0x000000581e0b7223 */ /* 0x000fca000000000b */
[----:B------:R-:W-:-:S05]  /*2f50*/  F2FP.BF16.F32.PACK_AB R11, RZ, R11 ;  /* 0x0000000bff0b723e */ /* 0x000fca00000010ff */
[----:B------:R0:W-:Y:S01]  /*2f60*/  @P0 STG.E.U16 desc[UR54][R8.64+0x10], R11 ;  /* 0x0000100b08000986 */ /* 0x0001e2000c101536 */
[----:B------:R-:W-:Y:S05]  /*2f70*/  @!P1 BRA `(.L_x_48) ;  /* 0x0000000000049947 */ /* 0x000fea0003800000 */
[----:B------:R3:W5:Y:S02]  /*2f80*/  LDG.E.LTC128B.U16 R15, desc[UR54][R4.64+0x12] ;  /* 0x00001236040f7981 */ /* 0x000764000c1e1520 */
.L_x_48:
[----:B------:R-:W-:Y:S05]  /*2f90*/  BSYNC B1 ;  /* 0x0000000000017941 */ /* 0x000fea0003800000 */
.L_x_47:
        /* <DEDUP_REMOVED lines=10> */
.L_x_50:
[----:B------:R-:W-:Y:S05]  /*3040*/  BSYNC B1 ;  /* 0x0000000000017941 */ /* 0x000fea0003800000 */
.L_x_49:
[----:B0----5:R-:W-:Y:S01]  /*3050*/  IMAD.U32 R10, R15, 0x10000, RZ ;  /* 0x000100000f0a7824 */ /* 0x021fe200078e00ff */
        /* <DEDUP_REMOVED lines=9> */
.L_x_52:
[----:B------:R-:W-:Y:S05]  /*30f0*/  BSYNC B1 ;  /* 0x0000000000017941 */ /* 0x000fea0003800000 */
.L_x_51:
        /* <DEDUP_REMOVED lines=9> */
.L_x_54:
[----:B------:R-:W-:Y:S05]  /*3190*/  BSYNC B1 ;  /* 0x0000000000017941 */ /* 0x000fea0003800000 */
.L_x_53:
[----:B0----5:R-:W-:Y:S01]  /*31a0*/  IMAD.U32 R10, R15, 0x10000, RZ ;  /* 0x000100000f0a7824 */ /* 0x021fe200078e00ff */
        /* <DEDUP_REMOVED lines=8> */
.L_x_56:
[----:B------:R-:W-:Y:S05]  /*3230*/  BSYNC B1 ;  /* 0x0000000000017941 */ /* 0x000fea0003800000 */
.L_x_55:
        /* <DEDUP_REMOVED lines=10> */
.L_x_58:
[----:B------:R-:W-:Y:S05]  /*32e0*/  BSYNC B1 ;  /* 0x0000000000017941 */ /* 0x000fea0003800000 */
.L_x_57:
        /* <DEDUP_REMOVED lines=10> */
.L_x_60:
[----:B------:R-:W-:Y:S05]  /*3390*/  BSYNC B1 ;  /* 0x0000000000017941 */ /* 0x000fea0003800000 */
.L_x_59:
        /* <DEDUP_REMOVED lines=9> */
.L_x_62:
[----:B------:R-:W-:Y:S05]  /*3430*/  BSYNC B1 ;  /* 0x0000000000017941 */ /* 0x000fea0003800000 */
.L_x_61:
        /* <DEDUP_REMOVED lines=9> */
.L_x_64:
[----:B------:R-:W-:Y:S05]  /*34d0*/  BSYNC B1 ;  /* 0x0000000000017941 */ /* 0x000fea0003800000 */
.L_x_63:
        /* <DEDUP_REMOVED lines=10> */
.L_x_66:
[----:B------:R-:W-:Y:S05]  /*3580*/  BSYNC B1 ;  /* 0x0000000000017941 */ /* 0x000fea0003800000 */
.L_x_65:
        /* <DEDUP_REMOVED lines=10> */
.L_x_68:
[----:B------:R-:W-:Y:S05]  /*3630*/  BSYNC B1 ;  /* 0x0000000000017941 */ /* 0x000fea0003800000 */
.L_x_67:
        /* <DEDUP_REMOVED lines=9> */
.L_x_70:
[----:B------:R-:W-:Y:S05]  /*36d0*/  BSYNC B1 ;  /* 0x0000000000017941 */ /* 0x000fea0003800000 */
.L_x_69:
        /* <DEDUP_REMOVED lines=9> */
.L_x_72:
[----:B------:R-:W-:Y:S05]  /*3770*/  BSYNC B1 ;  /* 0x0000000000017941 */ /* 0x000fea0003800000 */
.L_x_71:
        /* <DEDUP_REMOVED lines=10> */
.L_x_74:
[----:B------:R-:W-:Y:S05]  /*3820*/  BSYNC B1 ;  /* 0x0000000000017941 */ /* 0x000fea0003800000 */
.L_x_73:
        /* <DEDUP_REMOVED lines=10> */
.L_x_76:
[----:B------:R-:W-:Y:S05]  /*38d0*/  BSYNC B1 ;  /* 0x0000000000017941 */ /* 0x000fea0003800000 */
.L_x_75:
        /* <DEDUP_REMOVED lines=9> */
.L_x_78:
[----:B------:R-:W-:Y:S05]  /*3970*/  BSYNC B1 ;  /* 0x0000000000017941 */ /* 0x000fea0003800000 */
.L_x_77:
        /* <DEDUP_REMOVED lines=9> */
.L_x_80:
[----:B------:R-:W-:Y:S05]  /*3a10*/  BSYNC B1 ;  /* 0x0000000000017941 */ /* 0x000fea0003800000 */
.L_x_79:
        /* <DEDUP_REMOVED lines=10> */
.L_x_82:
[----:B------:R-:W-:Y:S05]  /*3ac0*/  BSYNC B1 ;  /* 0x0000000000017941 */ /* 0x000fea0003800000 */
.L_x_81:
        /* <DEDUP_REMOVED lines=10> */
.L_x_84:
[----:B------:R-:W-:Y:S05]  /*3b70*/  BSYNC B1 ;  /* 0x0000000000017941 */ /* 0x000fea0003800000 */
.L_x_83:
        /* <DEDUP_REMOVED lines=9> */
.L_x_86:
[----:B------:R-:W-:Y:S05]  /*3c10*/  BSYNC B1 ;  /* 0x0000000000017941 */ /* 0x000fea0003800000 */
.L_x_85:
        /* <DEDUP_REMOVED lines=9> */
.L_x_88:
[----:B------:R-:W-:Y:S05]  /*3cb0*/  BSYNC B1 ;  /* 0x0000000000017941 */ /* 0x000fea0003800000 */
.L_x_87:
        /* <DEDUP_REMOVED lines=10> */
.L_x_90:
[----:B------:R-:W-:Y:S05]  /*3d60*/  BSYNC B1 ;  /* 0x0000000000017941 */ /* 0x000fea0003800000 */
.L_x_89:
        /* <DEDUP_REMOVED lines=10> */
.L_x_92:
[----:B------:R-:W-:Y:S05]  /*3e10*/  BSYNC B1 ;  /* 0x0000000000017941 */ /* 0x000fea0003800000 */
.L_x_91:
        /* <DEDUP_REMOVED lines=9> */
.L_x_94:
[----:B------:R-:W-:Y:S05]  /*3eb0*/  BSYNC B1 ;  /* 0x0000000000017941 */ /* 0x000fea0003800000 */
.L_x_93:
        /* <DEDUP_REMOVED lines=9> */
.L_x_96:
[----:B------:R-:W-:Y:S05]  /*3f50*/  BSYNC B1 ;  /* 0x0000000000017941 */ /* 0x000fea0003800000 */
.L_x_95:
        /* <DEDUP_REMOVED lines=10> */
.L_x_98:
[----:B------:R-:W-:Y:S05]  /*4000*/  BSYNC B1 ;  /* 0x0000000000017941 */ /* 0x000fea0003800000 */
.L_x_97:
        /* <DEDUP_REMOVED lines=10> */
.L_x_100:
[----:B------:R-:W-:Y:S05]  /*40b0*/  BSYNC B1 ;  /* 0x0000000000017941 */ /* 0x000fea0003800000 */
.L_x_99:
        /* <DEDUP_REMOVED lines=9> */
.L_x_102:
[----:B------:R-:W-:Y:S05]  /*4150*/  BSYNC B1 ;  /* 0x0000000000017941 */ /* 0x000fea0003800000 */
.L_x_101:
        /* <DEDUP_REMOVED lines=9> */
.L_x_104:
[----:B------:R-:W-:Y:S05]  /*41f0*/  BSYNC B1 ;  /* 0x0000000000017941 */ /* 0x000fea0003800000 */
.L_x_103:
        /* <DEDUP_REMOVED lines=10> */
.L_x_106:
[----:B------:R-:W-:Y:S05]  /*42a0*/  BSYNC B1 ;  /* 0x0000000000017941 */ /* 0x000fea0003800000 */
.L_x_105:
        /* <DEDUP_REMOVED lines=10> */
.L_x_108:
[----:B------:R-:W-:Y:S05]  /*4350*/  BSYNC B1 ;  /* 0x0000000000017941 */ /* 0x000fea0003800000 */
.L_x_107:
        /* <DEDUP_REMOVED lines=9> */
.L_x_110:
[----:B------:R-:W-:Y:S05]  /*43f0*/  BSYNC B1 ;  /* 0x0000000000017941 */ /* 0x000fea0003800000 */
.L_x_109:
        /* <DEDUP_REMOVED lines=9> */
.L_x_112:
[----:B------:R-:W-:Y:S05]  /*4490*/  BSYNC B1 ;  /* 0x0000000000017941 */ /* 0x000fea0003800000 */
.L_x_111:
        /* <DEDUP_REMOVED lines=10> */
.L_x_114:
[----:B------:R-:W-:Y:S05]  /*4540*/  BSYNC B1 ;  /* 0x0000000000017941 */ /* 0x000fea0003800000 */
.L_x_113:
        /* <DEDUP_REMOVED lines=10> */
.L_x_116:
[----:B------:R-:W-:Y:S05]  /*45f0*/  BSYNC B1 ;  /* 0x0000000000017941 */ /* 0x000fea0003800000 */
.L_x_115:
        /* <DEDUP_REMOVED lines=9> */
.L_x_118:
[----:B------:R-:W-:Y:S05]  /*4690*/  BSYNC B1 ;  /* 0x0000000000017941 */ /* 0x000fea0003800000 */
.L_x_117:
        /* <DEDUP_REMOVED lines=9> */
.L_x_120:
[----:B------:R-:W-:Y:S05]  /*4730*/  BSYNC B1 ;  /* 0x0000000000017941 */ /* 0x000fea0003800000 */
.L_x_119:
        /* <DEDUP_REMOVED lines=10> */
.L_x_122:
[----:B------:R-:W-:Y:S05]  /*47e0*/  BSYNC B1 ;  /* 0x0000000000017941 */ /* 0x000fea0003800000 */
.L_x_121:
        /* <DEDUP_REMOVED lines=10> */
.L_x_124:
[----:B------:R-:W-:Y:S05]  /*4890*/  BSYNC B1 ;  /* 0x0000000000017941 */ /* 0x000fea0003800000 */
.L_x_123:
        /* <DEDUP_REMOVED lines=9> */
.L_x_126:
[----:B------:R-:W-:Y:S05]  /*4930*/  BSYNC B1 ;  /* 0x0000000000017941 */ /* 0x000fea0003800000 */
.L_x_125:
        /* <DEDUP_REMOVED lines=9> */
.L_x_128:
[----:B------:R-:W-:Y:S05]  /*49d0*/  BSYNC B1 ;  /* 0x0000000000017941 */ /* 0x000fea0003800000 */
.L_x_127:
        /* <DEDUP_REMOVED lines=10> */
.L_x_130:
[----:B------:R-:W-:Y:S05]  /*4a80*/  BSYNC B1 ;  /* 0x0000000000017941 */ /* 0x000fea0003800000 */
.L_x_129:
        /* <DEDUP_REMOVED lines=10> */
.L_x_132:
[----:B------:R-:W-:Y:S05]  /*4b30*/  BSYNC B1 ;  /* 0x0000000000017941 */ /* 0x000fea0003800000 */
.L_x_131:
        /* <DEDUP_REMOVED lines=9> */
.L_x_134:
[----:B------:R-:W-:Y:S05]  /*4bd0*/  BSYNC B1 ;  /* 0x0000000000017941 */ /* 0x000fea0003800000 */
.L_x_133:
        /* <DEDUP_REMOVED lines=9> */
.L_x_136:
[----:B------:R-:W-:Y:S05]  /*4c70*/  BSYNC B1 ;  /* 0x0000000000017941 */ /* 0x000fea0003800000 */
.L_x_135:
        /* <DEDUP_REMOVED lines=10> */
.L_x_138:
[----:B------:R-:W-:Y:S05]  /*4d20*/  BSYNC B1 ;  /* 0x0000000000017941 */ /* 0x000fea0003800000 */
.L_x_137:
        /* <DEDUP_REMOVED lines=10> */
.L_x_140:
[----:B------:R-:W-:Y:S05]  /*4dd0*/  BSYNC B1 ;  /* 0x0000000000017941 */ /* 0x000fea0003800000 */
.L_x_139:
        /* <DEDUP_REMOVED lines=9> */
.L_x_142:
[----:B------:R-:W-:Y:S05]  /*4e70*/  BSYNC B1 ;  /* 0x0000000000017941 */ /* 0x000fea0003800000 */
.L_x_141:
        /* <DEDUP_REMOVED lines=9> */
.L_x_144:
[----:B------:R-:W-:Y:S05]  /*4f10*/  BSYNC B1 ;  /* 0x0000000000017941 */ /* 0x000fea0003800000 */
.L_x_143:
        /* <DEDUP_REMOVED lines=10> */
.L_x_146:
[----:B------:R-:W-:Y:S05]  /*4fc0*/  BSYNC B1 ;  /* 0x0000000000017941 */ /* 0x000fea0003800000 */
.L_x_145:
        /* <DEDUP_REMOVED lines=10> */
.L_x_148:
[----:B------:R-:W-:Y:S05]  /*5070*/  BSYNC B1 ;  /* 0x0000000000017941 */ /* 0x000fea0003800000 */
.L_x_147:
        /* <DEDUP_REMOVED lines=9> */
.L_x_150:
[----:B------:R-:W-:Y:S05]  /*5110*/  BSYNC B1 ;  /* 0x0000000000017941 */ /* 0x000fea0003800000 */
.L_x_149:
        /* <DEDUP_REMOVED lines=9> */
.L_x_152:
[----:B------:R-:W-:Y:S05]  /*51b0*/  BSYNC B1 ;  /* 0x0000000000017941 */ /* 0x000fea0003800000 */
.L_x_151:
        /* <DEDUP_REMOVED lines=10> */
.L_x_154:
[----:B------:R-:W-:Y:S05]  /*5260*/  BSYNC B1 ;  /* 0x0000000000017941 */ /* 0x000fea0003800000 */
.L_x_153:
        /* <DEDUP_REMOVED lines=10> */
.L_x_156:
[----:B------:R-:W-:Y:S05]  /*5310*/  BSYNC B1 ;  /* 0x0000000000017941 */ /* 0x000fea0003800000 */
.L_x_155:
[----:B0---45:R-:W-:Y:S01]  /*5320*/  IMAD.U32 R2, R15, 0x10000, RZ ;  /* 0x000100000f027824 */ /* 0x031fe200078e00ff */
        /* <DEDUP_REMOVED lines=8> */
.L_x_158:
[----:B------:R-:W-:Y:S05]  /*53b0*/  BSYNC B1 ;  /* 0x0000000000017941 */ /* 0x000fea0003800000 */
.L_x_157:
[----:B0----5:R-:W-:Y:S01]  /*53c0*/  IMAD.U32 R2, R15, 0x10000, RZ ;  /* 0x000100000f027824 */ /* 0x021fe200078e00ff */
[----:B------:R-:W-:Y:S01]  /*53d0*/  ISETP.GT.AND P1, PT, R0, 0x8, P1 ;  /* 0x000000080000780c */ /* 0x000fe20000f24270 */
[----:B------:R-:W-:Y:S02]  /*53e0*/  BSSY B1, `(.L_x_159) ;  /* 0x000000a000017945 */ /* 0x000fe40003800000 */
[----:B------:R-:W-:Y:S01]  /*53f0*/  FMUL R3, R2, R89 ;  /* 0x0000005902037220 */ /* 0x000fe20000400000 */
[----:B------:R-:W-:-:S03]  /*5400*/  @P0 IMAD.MOV.U32 R2, RZ, RZ, R8 ;  /* 0x000000ffff020224 */ /* 0x000fc600078e0008 */
[----:B------:R-:W-:-:S05]  /*5410*/  FFMA R3, R86, R88, R3 ;  /* 0x0000005856037223 */ /* 0x000fca0000000003 */
[----:B------:R-:W-:-:S04]  /*5420*/  F2FP.BF16.F32.PACK_AB R3, RZ, R3 ;  /* 0x00000003ff03723e */ /* 0x000fc800000010ff */
[----:B------:R-:W-:Y:S01]  /*5430*/  PRMT R6, R3, 0x7610, R6 ;  /* 0x0000761003067816 */ /* 0x000fe20000000006 */
[----:B------:R-:W-:-:S05]  /*5440*/  @P0 IMAD.MOV.U32 R3, RZ, RZ, R9 ;  /* 0x000000ffff030224 */ /* 0x000fca00078e0009 */
[----:B------:R0:W-:Y:S01]  /*5450*/  @P0 STG.E.U16 desc[UR54][R2.64+0xf0], R6 ;  /* 0x0000f00602000986 */ /* 0x0001e2000c101536 */
[----:B------:R-:W-:Y:S05]  /*5460*/  @!P1 BRA `(.L_x_160) ;  /* 0x0000000000049947 */ /* 0x000fea0003800000 */
[----:B------:R0:W5:Y:S02]  /*5470*/  LDG.E.LTC128B.U16 R15, desc[UR54][R4.64+0xf2] ;  /* 0x0000f236040f7981 */ /* 0x000164000c1e1520 */
.L_x_160:
[----:B------:R-:W-:Y:S05]  /*5480*/  BSYNC B1 ;  /* 0x0000000000017941 */ /* 0x000fea0003800000 */
.L_x_159:
[----:B------:R-:W-:Y:S05]  /*5490*/  @!P1 BRA `(.L_x_161) ;  /* 0x0000001000b09947 */ /* 0x000fea0003800000 */
[----:B-----5:R-:W-:-:S04]  /*54a0*/  IMAD.U32 R0, R15, 0x10000, RZ ;  /* 0x000100000f007824 */ /* 0x020fc800078e00ff */
[----:B------:R-:W-:-:S04]  /*54b0*/  FMUL R0, R0, R89 ;  /* 0x0000005900007220 */ /* 0x000fc80000400000 */
[----:B------:R-:W-:-:S05]  /*54c0*/  FFMA R0, R87, R88, R0 ;  /* 0x0000005857007223 */ /* 0x000fca0000000000 */
[----:B------:R-:W-:-:S05]  /*54d0*/  F2FP.BF16.F32.PACK_AB R0, RZ, R0 ;  /* 0x00000000ff00723e */ /* 0x000fca00000010ff */
[----:B------:R0:W-:Y:S01]  /*54e0*/  STG.E.U16 desc[UR54][R8.64+0xf2], R0 ;  /* 0x0000f20008007986 */ /* 0x0001e2000c101536 */
[----:B------:R-:W-:Y:S05]  /*54f0*/  BRA `(.L_x_161) ;  /* 0x0000001000987947 */ /* 0x000fea0003800000 */
.L_x_36:
[----:B------:R-:W-:Y:S01]  /*5500*/  ISETP.GT.AND P3, PT, R14, 0x1, PT ;  /* 0x000000010e00780c */ /* 0x000fe20003f64270 */
[----:B------:R-:W-:Y:S01]  /*5510*/  ULDC.64 UR4, c[0x0][0x5c0] ;  /* 0x0001700000047ab9 */ /* 0x000fe20000000a00 */
[-C--:B------:R-:W-:Y:S01]  /*5520*/  FMUL R24, R24, R88.reuse ;  /* 0x0000005818187220 */ /* 0x080fe20000400000 */
[-C--:B------:R-:W-:Y:S01]  /*5530*/  FMUL R25, R25, R88.reuse ;  /* 0x0000005819197220 */ /* 0x080fe20000400000 */
[----:B------:R-:W-:Y:S01]  /*5540*/  ISETP.GT.AND P1, PT, R0, RZ, P3 ;  /* 0x000000ff0000720c */ /* 0x000fe20001f24270 */
[-C--:B------:R-:W-:Y:S01]  /*5550*/  FMUL R26, R26, R88.reuse ;  /* 0x000000581a1a7220 */ /* 0x080fe20000400000 */
[----:B------:R-:W-:Y:S01]  /*5560*/  LEA R2, P4, R102, UR4, 0x1 ;  /* 0x0000000466027c11 */ /* 0x000fe2000f8808ff */
[----:B------:R-:W-:Y:S01]  /*5570*/  FMUL R27, R27, R88 ;  /* 0x000000581b1b7220 */ /* 0x000fe20000400000 */
[----:B------:R-:W-:Y:S01]  /*5580*/  F2FP.BF16.F32.PACK_AB R24, RZ, R24 ;  /* 0x00000018ff18723e */ /* 0x000fe200000010ff */
[-C--:B------:R-:W-:Y:S01]  /*5590*/  FMUL R28, R28, R88.reuse ;  /* 0x000000581c1c7220 */ /* 0x080fe20000400000 */
[----:B------:R-:W-:Y:S01]  /*55a0*/  LEA.HI.X R3, R102, UR5, R7, 0x1, P4 ;  /* 0x0000000566037c11 */ /* 0x000fe2000a0f0c07 */
[-C--:B------:R-:W-:Y:S01]  /*55b0*/  FMUL R29, R29, R88.reuse ;  /* 0x000000581d1d7220 */ /* 0x080fe20000400000 */
[----:B------:R-:W-:Y:S01]  /*55c0*/  F2FP.BF16.F32.PACK_AB R25, RZ, R25 ;  /* 0x00000019ff19723e */ /* 0x000fe200000010ff */
[-C--:B------:R-:W-:Y:S01]  /*55d0*/  FMUL R30, R30, R88.reuse ;  /* 0x000000581e1e7220 */ /* 0x080fe20000400000 */
[----:B------:R-:W-:Y:S01]  /*55e0*/  SHF.L.U64.HI R5, R95, 0x1, R94 ;  /* 0x000000015f057819 */ /* 0x000fe2000001025e */
[----:B------:R-:W-:Y:S01]  /*55f0*/  @P2 STG.E.U16 desc[UR54][R2.64], R24 ;  /* 0x0000001802002986 */ /* 0x000fe2000c101536 */
[----:B------:R-:W-:Y:S01]  /*5600*/  ISETP.GT.AND P2, PT, R0, 0x8, P0 ;  /* 0x000000080000780c */ /* 0x000fe20000744270 */
[----:B------:R-:W-:Y:S01]  /*5610*/  FMUL R31, R31, R88 ;  /* 0x000000581f1f7220 */ /* 0x000fe20000400000 */
[----:B------:R-:W-:Y:S01]  /*5620*/  LEA R4, P5, R95, R2, 0x1 ;  /* 0x000000025f047211 */ /* 0x000fe200078a08ff */
[----:B------:R-:W-:Y:S01]  /*5630*/  @P1 STG.E.U16 desc[UR54][R2.64+0x2], R25 ;  /* 0x0000021902001986 */ /* 0x000fe2000c101536 */
[----:B------:R-:W-:Y:S01]  /*5640*/  ISETP.GT.AND P1, PT, R14, 0x8, PT ;  /* 0x000000080e00780c */ /* 0x000fe20003f24270 */
[-C--:B------:R-:W-:Y:S01]  /*5650*/  FMUL R32, R32, R88.reuse ;  /* 0x0000005820207220 */ /* 0x080fe20000400000 */
[----:B------:R-:W-:Y:S01]  /*5660*/  ISETP.GT.AND P3, PT, R0, 0x8, P3 ;  /* 0x000000080000780c */ /* 0x000fe20001f64270 */
[----:B------:R-:W-:Y:S01]  /*5670*/  IMAD.X R5, R5, 0x1, R3, P5 ;  /* 0x0000000105057824 */ /* 0x000fe200028e0603 */
[----:B------:R-:W-:Y:S01]  /*5680*/  ISETP.GT.AND P0, PT, R14, 0x9, PT ;  /* 0x000000090e00780c */ /* 0x000fe20003f04270 */
[-C--:B------:R-:W-:Y:S01]  /*5690*/  FMUL R33, R33, R88.reuse ;  /* 0x0000005821217220 */ /* 0x080fe20000400000 */
[----:B------:R-:W-:Y:S01]  /*56a0*/  ISETP.GT.AND P4, PT, R0, RZ, P1 ;  /* 0x000000ff0000720c */ /* 0x000fe20000f84270 */
[-C--:B------:R-:W-:Y:S01]  /*56b0*/  FMUL R34, R34, R88.reuse ;  /* 0x0000005822227220 */ /* 0x080fe20000400000 */
[----:B------:R-:W-:Y:S01]  /*56c0*/  ISETP.GT.AND P5, PT, R0, RZ, P0 ;  /* 0x000000ff0000720c */ /* 0x000fe200007a4270 */
[----:B------:R-:W-:Y:S01]  /*56d0*/  FMUL R35, R35, R88 ;  /* 0x0000005823237220 */ /* 0x000fe20000400000 */
[----:B------:R-:W-:Y:S01]  /*56e0*/  F2FP.BF16.F32.PACK_AB R26, RZ, R26 ;  /* 0x0000001aff1a723e */ /* 0x000fe200000010ff */
[-C--:B------:R-:W-:Y:S01]  /*56f0*/  FMUL R36, R36, R88.reuse ;  /* 0x0000005824247220 */ /* 0x080fe20000400000 */
[----:B------:R-:W-:Y:S01]  /*5700*/  F2FP.BF16.F32.PACK_AB R27, RZ, R27 ;  /* 0x0000001bff1b723e */ /* 0x000fe200000010ff */
[----:B------:R-:W-:Y:S01]  /*5710*/  FMUL R37, R37, R88 ;  /* 0x0000005825257220 */ /* 0x000fe20000400000 */
[----:B------:R-:W-:Y:S01]  /*5720*/  F2FP.BF16.F32.PACK_AB R28, RZ, R28 ;  /* 0x0000001cff1c723e */ /* 0x000fe200000010ff */
[----:B------:R-:W-:Y:S01]  /*5730*/  @P2 STG.E.U16 desc[UR54][R4.64], R26 ;  /* 0x0000001a04002986 */ /* 0x000fe2000c101536 */
[----:B------:R-:W-:Y:S01]  /*5740*/  ISETP.GT.AND P1, PT, R0, 0x8, P1 ;  /* 0x000000080000780c */ /* 0x000fe20000f24270 */
[-C--:B------:R-:W-:Y:S01]  /*5750*/  FMUL R38, R38, R88.reuse ;  /* 0x0000005826267220 */ /* 0x080fe20000400000 */
[----:B------:R-:W-:Y:S01]  /*5760*/  F2FP.BF16.F32.PACK_AB R29, RZ, R29 ;  /* 0x0000001dff1d723e */ /* 0x000fe200000010ff */
[----:B------:R-:W-:Y:S01]  /*5770*/  @P3 STG.E.U16 desc[UR54][R4.64+0x2], R27 ;  /* 0x0000021b04003986 */ /* 0x000fe2000c101536 */
[----:B------:R-:W-:Y:S01]  /*5780*/  ISETP.GT.AND P3, PT, R14, 0x10, PT ;  /* 0x000000100e00780c */ /* 0x000fe20003f64270 */
[-C--:B------:R-:W-:Y:S01]  /*5790*/  FMUL R39, R39, R88.reuse ;  /* 0x0000005827277220 */ /* 0x080fe20000400000 */
[----:B------:R-:W-:Y:S01]  /*57a0*/  ISETP.GT.AND P2, PT, R0, 0x8, P0 ;  /* 0x000000080000780c */ /* 0x000fe20000744270 */
[----:B------:R-:W-:Y:S01]  /*57b0*/  @P4 STG.E.U16 desc[UR54][R2.64+0x10], R28 ;  /* 0x0000101c02004986 */ /* 0x000fe2000c101536 */
[----:B------:R-:W-:Y:S01]  /*57c0*/  ISETP.GT.AND P0, PT, R14, 0x11, PT ;  /* 0x000000110e00780c */ /* 0x000fe20003f04270 */
[-C--:B------:R-:W-:Y:S01]  /*57d0*/  FMUL R40, R40, R88.reuse ;  /* 0x0000005828287220 */ /* 0x080fe20000400000 */
[C---:B------:R-:W-:Y:S01]  /*57e0*/  ISETP.GT.AND P4, PT, R0.reuse, RZ, P3 ;  /* 0x000000ff0000720c */ /* 0x040fe20001f84270 */
[----:B------:R-:W-:Y:S01]  /*57f0*/  @P5 STG.E.U16 desc[UR54][R2.64+0x12], R29 ;  /* 0x0000121d02005986 */ /* 0x000fe2000c101536 */
        /* <DEDUP_REMOVED lines=153> */
[----:B------:R-:W-:Y:S01]  /*6190*/  FMUL R87, R87, R88 ;  /* 0x0000005857577220 */ /* 0x000fe20000400000 */
[----:B------:R-:W-:Y:S01]  /*61a0*/  ISETP.GT.AND P2, PT, R0, 0x8, P0 ;  /* 0x000000080000780c */ /* 0x000fe20000744270 */
[----:B------:R-:W-:Y:S01]  /*61b0*/  @P4 STG.E.U16 desc[UR54][R2.64+0x90], R60 ;  /* 0x0000903c02004986 */ /* 0x000fe2000c101536 */
[----:B------:R-:W-:-:S02]  /*61c0*/  ISETP.GT.AND P0, PT, R14, 0x51, PT ;  /* 0x000000510e00780c */ /* 0x000fc40003f04270 */
[C---:B------:R-:W-:Y:S01]  /*61d0*/  ISETP.GT.AND P4, PT, R0.reuse, RZ, P3 ;  /* 0x000000ff0000720c */ /* 0x040fe20001f84270 */
[----:B------:R-:W-:Y:S01]  /*61e0*/  @P5 STG.E.U16 desc[UR54][R2.64+0x92], R61 ;  /* 0x0000923d02005986 */ /* 0x000fe2000c101536 */
[C---:B------:R-:W-:Y:S02]  /*61f0*/  ISETP.GT.AND P5, PT, R0.reuse, RZ, P0 ;  /* 0x000000ff0000720c */ /* 0x040fe400007a4270 */
[----:B------:R-:W-:Y:S02]  /*6200*/  F2FP.BF16.F32.PACK_AB R62, RZ, R62 ;  /* 0x0000003eff3e723e */ /* 0x000fe400000010ff */
[----:B------:R-:W-:Y:S02]  /*6210*/  F2FP.BF16.F32.PACK_AB R63, RZ, R63 ;  /* 0x0000003fff3f723e */ /* 0x000fe400000010ff */
[----:B------:R-:W-:Y:S01]  /*6220*/  F2FP.BF16.F32.PACK_AB R64, RZ, R64 ;  /* 0x00000040ff40723e */ /* 0x000fe200000010ff */
[----:B------:R-:W-:Y:S01]  /*6230*/  @P1 STG.E.U16 desc[UR54][R4.64+0x90], R62 ;  /* 0x0000903e04001986 */ /* 0x000fe2000c101536 */
[----:B------:R-:W-:-:S02]  /*6240*/  ISETP.GT.AND P1, PT, R0, 0x8, P3 ;  /* 0x000000080000780c */ /* 0x000fc40001f24270 */
[----:B------:R-:W-:Y:S01]  /*6250*/  F2FP.BF16.F32.PACK_AB R65, RZ, R65 ;  /* 0x00000041ff41723e */ /* 0x000fe200000010ff */
[----:B------:R-:W-:Y:S01]  /*6260*/  @P2 STG.E.U16 desc[UR54][R4.64+0x92], R63 ;  /* 0x0000923f04002986 */ /* 0x000fe2000c101536 */
[----:B------:R-:W-:Y:S02]  /*6270*/  ISETP.GT.AND P2, PT, R14, 0x58, PT ;  /* 0x000000580e00780c */ /* 0x000fe40003f44270 */
[----:B------:R-:W-:Y:S01]  /*6280*/  ISETP.GT.AND P0, PT, R0, 0x8, P0 ;  /* 0x000000080000780c */ /* 0x000fe20000704270 */
[----:B------:R-:W-:Y:S01]  /*6290*/  @P4 STG.E.U16 desc[UR54][R2.64+0xa0], R64 ;  /* 0x0000a04002004986 */ /* 0x000fe2000c101536 */
[----:B------:R-:W-:Y:S02]  /*62a0*/  ISETP.GT.AND P3, PT, R14, 0x59, PT ;  /* 0x000000590e00780c */ /* 0x000fe40003f64270 */
[C---:B------:R-:W-:Y:S01]  /*62b0*/  ISETP.GT.AND P4, PT, R0.reuse, RZ, P2 ;  /* 0x000000ff0000720c */ /* 0x040fe20001784270 */
[----:B------:R-:W-:Y:S01]  /*62c0*/  @P5 STG.E.U16 desc[UR54][R2.64+0xa2], R65 ;  /* 0x0000a24102005986 */ /* 0x000fe2000c101536 */
[----:B------:R-:W-:-:S02]  /*62d0*/  ISETP.GT.AND P5, PT, R0, RZ, P3 ;  /* 0x000000ff0000720c */ /* 0x000fc40001fa4270 */
[----:B------:R-:W-:Y:S02]  /*62e0*/  F2FP.BF16.F32.PACK_AB R66, RZ, R66 ;  /* 0x00000042ff42723e */ /* 0x000fe400000010ff */
[----:B------:R-:W-:Y:S02]  /*62f0*/  F2FP.BF16.F32.PACK_AB R67, RZ, R67 ;  /* 0x00000043ff43723e */ /* 0x000fe400000010ff */
[----:B------:R-:W-:Y:S01]  /*6300*/  F2FP.BF16.F32.PACK_AB R68, RZ, R68 ;  /* 0x00000044ff44723e */ /* 0x000fe200000010ff */
[----:B------:R-:W-:Y:S01]  /*6310*/  @P1 STG.E.U16 desc[UR54][R4.64+0xa0], R66 ;  /* 0x0000a04204001986 */ /* 0x000fe2000c101536 */
[C---:B------:R-:W-:Y:S02]  /*6320*/  ISETP.GT.AND P1, PT, R0.reuse, 0x8, P2 ;  /* 0x000000080000780c */ /* 0x040fe40001724270 */
[----:B------:R-:W-:Y:S01]  /*6330*/  F2FP.BF16.F32.PACK_AB R69, RZ, R69 ;  /* 0x00000045ff45723e */ /* 0x000fe200000010ff */
[----:B------:R-:W-:Y:S01]  /*6340*/  @P0 STG.E.U16 desc[UR54][R4.64+0xa2], R67 ;  /* 0x0000a24304000986 */ /* 0x000fe2000c101536 */
[----:B------:R-:W-:-:S02]  /*6350*/  ISETP.GT.AND P2, PT, R0, 0x8, P3 ;  /* 0x000000080000780c */ /* 0x000fc40001f44270 */
[C---:B------:R-:W-:Y:S01]  /*6360*/  ISETP.GT.AND P3, PT, R14.reuse, 0x60, PT ;  /* 0x000000600e00780c */ /* 0x040fe20003f64270 */
[----:B------:R-:W-:Y:S01]  /*6370*/  @P4 STG.E.U16 desc[UR54][R2.64+0xb0], R68 ;  /* 0x0000b04402004986 */ /* 0x000fe2000c101536 */
[----:B------:R-:W-:Y:S02]  /*6380*/  ISETP.GT.AND P0, PT, R14, 0x61, PT ;  /* 0x000000610e00780c */ /* 0x000fe40003f04270 */
[C---:B------:R-:W-:Y:S01]  /*6390*/  ISETP.GT.AND P4, PT, R0.reuse, RZ, P3 ;  /* 0x000000ff0000720c */ /* 0x040fe20001f84270 */
[----:B------:R-:W-:Y:S01]  /*63a0*/  @P5 STG.E.U16 desc[UR54][R2.64+0xb2], R69 ;  /* 0x0000b24502005986 */ /* 0x000fe2000c101536 */
[----:B------:R-:W-:Y:S02]  /*63b0*/  ISETP.GT.AND P5, PT, R0, RZ, P0 ;  /* 0x000000ff0000720c */ /* 0x000fe400007a4270 */
[----:B------:R-:W-:Y:S02]  /*63c0*/  F2FP.BF16.F32.PACK_AB R70, RZ, R70 ;  /* 0x00000046ff46723e */ /* 0x000fe400000010ff */
[----:B------:R-:W-:-:S02]  /*63d0*/  F2FP.BF16.F32.PACK_AB R71, RZ, R71 ;  /* 0x00000047ff47723e */ /* 0x000fc400000010ff */
[----:B------:R-:W-:Y:S01]  /*63e0*/  F2FP.BF16.F32.PACK_AB R72, RZ, R72 ;  /* 0x00000048ff48723e */ /* 0x000fe200000010ff */
[----:B------:R-:W-:Y:S01]  /*63f0*/  @P1 STG.E.U16 desc[UR54][R4.64+0xb0], R70 ;  /* 0x0000b04604001986 */ /* 0x000fe2000c101536 */
[----:B------:R-:W-:Y:S02]  /*6400*/  F2FP.BF16.F32.PACK_AB R73, RZ, R73 ;  /* 0x00000049ff49723e */ /* 0x000fe400000010ff */
[C---:B------:R-:W-:Y:S01]  /*6410*/  ISETP.GT.AND P1, PT, R0.reuse, 0x8, P3 ;  /* 0x000000080000780c */ /* 0x040fe20001f24270 */
[----:B------:R-:W-:Y:S01]  /*6420*/  @P2 STG.E.U16 desc[UR54][R4.64+0xb2], R71 ;  /* 0x0000b24704002986 */ /* 0x000fe2000c101536 */
[----:B------:R-:W-:Y:S02]  /*6430*/  ISETP.GT.AND P0, PT, R0, 0x8, P0 ;  /* 0x000000080000780c */ /* 0x000fe40000704270 */
[----:B------:R-:W-:Y:S01]  /*6440*/  F2FP.BF16.F32.PACK_AB R74, RZ, R74 ;  /* 0x0000004aff4a723e */ /* 0x000fe200000010ff */
[----:B------:R-:W-:Y:S01]  /*6450*/  @P4 STG.E.U16 desc[UR54][R2.64+0xc0], R72 ;  /* 0x0000c04802004986 */ /* 0x000fe2000c101536 */
[----:B------:R-:W-:-:S02]  /*6460*/  ISETP.GT.AND P4, PT, R14, 0x68, PT ;  /* 0x000000680e00780c */ /* 0x000fc40003f84270 */
[----:B------:R-:W-:Y:S01]  /*6470*/  F2FP.BF16.F32.PACK_AB R75, RZ, R75 ;  /* 0x0000004bff4b723e */ /* 0x000fe200000010ff */
[----:B------:R-:W-:Y:S01]  /*6480*/  @P5 STG.E.U16 desc[UR54][R2.64+0xc2], R73 ;  /* 0x0000c24902005986 */ /* 0x000fe2000c101536 */
[----:B------:R-:W-:Y:S02]  /*6490*/  ISETP.GT.AND P5, PT, R14, 0x69, PT ;  /* 0x000000690e00780c */ /* 0x000fe40003fa4270 */
[C---:B------:R-:W-:Y:S01]  /*64a0*/  ISETP.GT.AND P2, PT, R0.reuse, RZ, P4 ;  /* 0x000000ff0000720c */ /* 0x040fe20002744270 */
[----:B------:R-:W-:Y:S01]  /*64b0*/  @P1 STG.E.U16 desc[UR54][R4.64+0xc0], R74 ;  /* 0x0000c04a04001986 */ /* 0x000fe2000c101536 */
[----:B------:R-:W-:Y:S02]  /*64c0*/  ISETP.GT.AND P6, PT, R0, RZ, P5 ;  /* 0x000000ff0000720c */ /* 0x000fe40002fc4270 */
[----:B------:R-:W-:Y:S01]  /*64d0*/  F2FP.BF16.F32.PACK_AB R76, RZ, R76 ;  /* 0x0000004cff4c723e */ /* 0x000fe200000010ff */
[----:B------:R-:W-:Y:S01]  /*64e0*/  @P0 STG.E.U16 desc[UR54][R4.64+0xc2], R75 ;  /* 0x0000c24b04000986 */ /* 0x000fe2000c101536 */
[----:B------:R-:W-:-:S02]  /*64f0*/  F2FP.BF16.F32.PACK_AB R77, RZ, R77 ;  /* 0x0000004dff4d723e */ /* 0x000fc400000010ff */
[----:B------:R-:W-:Y:S02]  /*6500*/  ISETP.GT.AND P3, PT, R14, 0x70, PT ;  /* 0x000000700e00780c */ /* 0x000fe40003f64270 */
[----:B------:R-:W-:Y:S02]  /*6510*/  ISETP.GT.AND P4, PT, R0, 0x8, P4 ;  /* 0x000000080000780c */ /* 0x000fe40002784270 */
[----:B------:R-:W-:Y:S01]  /*6520*/  F2FP.BF16.F32.PACK_AB R78, RZ, R78 ;  /* 0x0000004eff4e723e */ /* 0x000fe200000010ff */
[----:B------:R-:W-:Y:S01]  /*6530*/  @P2 STG.E.U16 desc[UR54][R2.64+0xd0], R76 ;  /* 0x0000d04c02002986 */ /* 0x000fe2000c101536 */
[----:B------:R-:W-:Y:S02]  /*6540*/  ISETP.GT.AND P2, PT, R14, 0x71, PT ;  /* 0x000000710e00780c */ /* 0x000fe40003f44270 */
[----:B------:R-:W-:Y:S01]  /*6550*/  F2FP.BF16.F32.PACK_AB R79, RZ, R79 ;  /* 0x0000004fff4f723e */ /* 0x000fe200000010ff */
[----:B------:R-:W-:Y:S01]  /*6560*/  @P6 STG.E.U16 desc[UR54][R2.64+0xd2], R77 ;  /* 0x0000d24d02006986 */ /* 0x000fe2000c101536 */
[----:B------:R-:W-:-:S02]  /*6570*/  ISETP.GT.AND P6, PT, R0, 0x8, P5 ;  /* 0x000000080000780c */ /* 0x000fc40002fc4270 */
[----:B------:R-:W-:Y:S02]  /*6580*/  ISETP.GT.AND P5, PT, R0, RZ, P3 ;  /* 0x000000ff0000720c */ /* 0x000fe40001fa4270 */
[----:B------:R-:W-:Y:S01]  /*6590*/  F2FP.BF16.F32.PACK_AB R80, RZ, R80 ;  /* 0x00000050ff50723e */ /* 0x000fe200000010ff */
[----:B------:R-:W-:Y:S01]  /*65a0*/  @P4 STG.E.U16 desc[UR54][R4.64+0xd0], R78 ;  /* 0x0000d04e04004986 */ /* 0x000fe2000c101536 */
[C---:B------:R-:W-:Y:S02]  /*65b0*/  ISETP.GT.AND P1, PT, R14.reuse, 0x78, PT ;  /* 0x000000780e00780c */ /* 0x040fe40003f24270 */
[----:B------:R-:W-:Y:S02]  /*65c0*/  ISETP.GT.AND P0, PT, R14, 0x79, PT ;  /* 0x000000790e00780c */ /* 0x000fe40003f04270 */
[C---:B------:R-:W-:Y:S02]  /*65d0*/  ISETP.GT.AND P4, PT, R0.reuse, RZ, P2 ;  /* 0x000000ff0000720c */ /* 0x040fe40001784270 */
[C---:B------:R-:W-:Y:S01]  /*65e0*/  ISETP.GT.AND P3, PT, R0.reuse, 0x8, P3 ;  /* 0x000000080000780c */ /* 0x040fe20001f64270 */
[----:B------:R-:W-:Y:S01]  /*65f0*/  @P6 STG.E.U16 desc[UR54][R4.64+0xd2], R79 ;  /* 0x0000d24f04006986 */ /* 0x000fe2000c101536 */
[----:B------:R-:W-:-:S02]  /*6600*/  ISETP.GT.AND P2, PT, R0, 0x8, P2 ;  /* 0x000000080000780c */ /* 0x000fc40001744270 */
[C---:B------:R-:W-:Y:S01]  /*6610*/  ISETP.GT.AND P6, PT, R0.reuse, RZ, P0 ;  /* 0x000000ff0000720c */ /* 0x040fe200007c4270 */
[----:B------:R-:W-:Y:S01]  /*6620*/  @P5 STG.E.U16 desc[UR54][R2.64+0xe0], R80 ;  /* 0x0000e05002005986 */ /* 0x000fe2000c101536 */
[C---:B------:R-:W-:Y:S02]  /*6630*/  ISETP.GT.AND P5, PT, R0.reuse, RZ, P1 ;  /* 0x000000ff0000720c */ /* 0x040fe40000fa4270 */
[C---:B------:R-:W-:Y:S02]  /*6640*/  ISETP.GT.AND P1, PT, R0.reuse, 0x8, P1 ;  /* 0x000000080000780c */ /* 0x040fe40000f24270 */
[----:B------:R-:W-:Y:S02]  /*6650*/  F2FP.BF16.F32.PACK_AB R81, RZ, R81 ;  /* 0x00000051ff51723e */ /* 0x000fe400000010ff */
[----:B------:R-:W-:Y:S02]  /*6660*/  F2FP.BF16.F32.PACK_AB R82, RZ, R82 ;  /* 0x00000052ff52723e */ /* 0x000fe400000010ff */
[----:B------:R-:W-:Y:S01]  /*6670*/  F2FP.BF16.F32.PACK_AB R83, RZ, R83 ;  /* 0x00000053ff53723e */ /* 0x000fe200000010ff */
[----:B------:R-:W-:Y:S01]  /*6680*/  @P4 STG.E.U16 desc[UR54][R2.64+0xe2], R81 ;  /* 0x0000e25102004986 */ /* 0x000fe2000c101536 */
[----:B------:R-:W-:-:S02]  /*6690*/  ISETP.GT.AND P0, PT, R0, 0x8, P0 ;  /* 0x000000080000780c */ /* 0x000fc40000704270 */
[----:B------:R-:W-:Y:S01]  /*66a0*/  F2FP.BF16.F32.PACK_AB R84, RZ, R84 ;  /* 0x00000054ff54723e */ /* 0x000fe200000010ff */
[----:B------:R-:W-:Y:S01]  /*66b0*/  @P3 STG.E.U16 desc[UR54][R4.64+0xe0], R82 ;  /* 0x0000e05204003986 */ /* 0x000fe2000c101536 */
[----:B------:R-:W-:Y:S02]  /*66c0*/  F2FP.BF16.F32.PACK_AB R85, RZ, R85 ;  /* 0x00000055ff55723e */ /* 0x000fe400000010ff */
[----:B------:R-:W-:Y:S01]  /*66d0*/  F2FP.BF16.F32.PACK_AB R86, RZ, R86 ;  /* 0x00000056ff56723e */ /* 0x000fe200000010ff */
[----:B------:R-:W-:Y:S01]  /*66e0*/  @P2 STG.E.U16 desc[UR54][R4.64+0xe2], R83 ;  /* 0x0000e25304002986 */ /* 0x000fe2000c101536 */
[----:B------:R-:W-:-:S03]  /*66f0*/  F2FP.BF16.F32.PACK_AB R87, RZ, R87 ;  /* 0x00000057ff57723e */ /* 0x000fc600000010ff */
[----:B------:R-:W-:Y:S04]  /*6700*/  @P5 STG.E.U16 desc[UR54][R2.64+0xf0], R84 ;  /* 0x0000f05402005986 */ /* 0x000fe8000c101536 */
[----:B------:R0:W-:Y:S02]  /*6710*/  @P6 STG.E.U16 desc[UR54][R2.64+0xf2], R85 ;  /* 0x0000f25502006986 */ /* 0x0001e4000c101536 */
[----:B0-----:R-:W-:Y:S02]  /*6720*/  @P1 IMAD.MOV.U32 R2, RZ, RZ, R4 ;  /* 0x000000ffff021224 */ /* 0x001fe400078e0004 */
[----:B------:R-:W-:-:S05]  /*6730*/  @P1 IMAD.MOV.U32 R3, RZ, RZ, R5 ;  /* 0x000000ffff031224 */ /* 0x000fca00078e0005 */
[----:B------:R0:W-:Y:S04]  /*6740*/  @P1 STG.E.U16 desc[UR54][R2.64+0xf0], R86 ;  /* 0x0000f05602001986 */ /* 0x0001e8000c101536 */
[----:B------:R0:W-:Y:S02]  /*6750*/  @P0 STG.E.U16 desc[UR54][R4.64+0xf2], R87 ;  /* 0x0000f25704000986 */ /* 0x0001e4000c101536 */
.L_x_161:
[----:B------:R-:W-:Y:S05]  /*6760*/  BSYNC B0 ;  /* 0x0000000000007941 */ /* 0x000fea0003800000 */
.L_x_35:
[----:B0-----:R-:W-:Y:S01]  /*6770*/  IMAD.U32 R2, RZ, RZ, UR52 ;  /* 0x00000034ff027e24 */ /* 0x001fe2000f8e00ff */
[----:B------:R-:W-:Y:S01]  /*6780*/  ULDC.64 UR4, c[0x0][0x650] ;  /* 0x0001940000047ab9 */ /* 0x000fe20000000a00 */
[----:B------:R-:W-:Y:S01]  /*6790*/  IMAD.U32 R3, RZ, RZ, UR53 ;  /* 0x00000035ff037e24 */ /* 0x000fe2000f8e00ff */
[----:B------:R0:W-:Y:S01]  /*67a0*/  SYNCS.ARRIVE.TRANS64.A1T0 RZ, [R98+UR50], RZ ;  /* 0x000000ff62ff79a7 */ /* 0x0001e20008100032 */
[----:B------:R-:W-:Y:S01]  /*67b0*/  PRMT R0, RZ, 0x7610, R0 ;  /* 0x00007610ff007816 */ /* 0x000fe20000000000 */
[----:B------:R-:W-:Y:S01]  /*67c0*/  IMAD.MOV.U32 R18, RZ, RZ, -0x1 ;  /* 0xffffffffff127424 */ /* 0x000fe200078e00ff */
[----:B------:R-:W-:Y:S01]  /*67d0*/  LEA R16, P0, R2, R16, 0x1 ;  /* 0x0000001002107211 */ /* 0x000fe200078008ff */
[----:B------:R-:W-:Y:S02]  /*67e0*/  IMAD.MOV.U32 R2, RZ, RZ, -0x1 ;  /* 0xffffffffff027424 */ /* 0x000fe400078e00ff */
[----:B------:R-:W-:Y:S01]  /*67f0*/  IMAD.MOV.U32 R19, RZ, RZ, -0x1 ;  /* 0xffffffffff137424 */ /* 0x000fe200078e00ff */
[----:B------:R-:W-:-:S02]  /*6800*/  IADD3.X R17, R17, UR41, RZ, P0, !PT ;  /* 0x0000002911117c10 */ /* 0x000fc400087fe4ff */
[----:B------:R-:W-:-:S04]  /*6810*/  ISETP.GE.U32.AND P0, PT, R16, UR4, PT ;  /* 0x0000000410007c0c */ /* 0x000fc8000bf06070 */
[----:B------:R-:W-:-:S13]  /*6820*/  ISETP.GE.U32.AND.EX P0, PT, R17, UR5, PT, P0 ;  /* 0x0000000511007c0c */ /* 0x000fda000bf06100 */
[----:B0-----:R-:W-:Y:S05]  /*6830*/  @P0 BRA `(.L_x_162) ;  /* 0x0000000400700947 */ /* 0x001fea0003800000 */
[----:B------:R-:W0:Y:S01]  /*6840*/  S2UR UR7, SR_CTAID.X ;  /* 0x00000000000779c3 */ /* 0x000e220000002500 */
[----:B------:R-:W-:Y:S01]  /*6850*/  ULDC.64 UR4, c[0x0][0x628] ;  /* 0x00018a0000047ab9 */ /* 0x000fe20000000a00 */
[----:B------:R-:W-:Y:S01]  /*6860*/  ULDC UR6, c[0x0][0x150] ;  /* 0x0000540000067ab9 */ /* 0x000fe20000000800 */
[----:B------:R-:W-:Y:S01]  /*6870*/  ISETP.NE.U32.AND P0, PT, RZ, UR4, PT ;  /* 0x00000004ff007c0c */ /* 0x000fe2000bf05070 */
[----:B------:R-:W-:Y:S01]  /*6880*/  ULDC UR15, c[0x0][0x630] ;  /* 0x00018c00000f7ab9 */ /* 0x000fe20000000800 */
[C---:B------:R-:W-:Y:S02]  /*6890*/  R2UR UR17, R16.reuse ;  /* 0x00000000101172ca */ /* 0x040fe400000e0000 */
[----:B------:R-:W-:Y:S01]  /*68a0*/  ISETP.NE.AND.EX P0, PT, RZ, UR5, PT, P0 ;  /* 0x00000005ff007c0c */ /* 0x000fe2000bf05300 */
[----:B------:R-:W1:Y:S01]  /*68b0*/  S2UR UR16, SR_CTAID.Y ;  /* 0x00000000001079c3 */ /* 0x000e620000002600 */
[----:B------:R-:W-:Y:S02]  /*68c0*/  R2UR UR12, R16 ;  /* 0x00000000100c72ca */ /* 0x000fe400000e0000 */
[----:B------:R-:W-:-:S02]  /*68d0*/  R2UR UR13, R17 ;  /* 0x00000000110d72ca */ /* 0x000fc400000e0000 */
[----:B0-----:R-:W-:-:S05]  /*68e0*/  I2FP.F32.U32 R0, UR7 ;  /* 0x0000000700007c45 */ /* 0x001fca0008201000 */
[----:B------:R-:W-:Y:S01]  /*68f0*/  FMUL R0, R0, UR6 ;  /* 0x0000000600007c20 */ /* 0x000fe20008400000 */
[----:B------:R-:W-:Y:S01]  /*6900*/  ULDC UR6, c[0x0][0x154] ;  /* 0x0000550000067ab9 */ /* 0x000fe20000000800 */
[----:B-1----:R-:W-:-:S04]  /*6910*/  I2FP.F32.U32 R2, UR16 ;  /* 0x0000001000027c45 */ /* 0x002fc80008201000 */
[----:B------:R-:W0:Y:S01]  /*6920*/  F2I.U32.TRUNC.NTZ R0, R0 ;  /* 0x0000000000007305 */ /* 0x000e22000020f000 */
[----:B------:R-:W-:Y:S01]  /*6930*/  FMUL R2, R2, UR6 ;  /* 0x0000000602027c20 */ /* 0x000fe20008400000 */
[----:B------:R-:W-:Y:S06]  /*6940*/  @!P0 BRA `(.L_x_163) ;  /* 0x0000000000308947 */ /* 0x000fec0003800000 */
        /* <DEDUP_REMOVED lines=12> */
.L_x_163:
[----:B------:R-:W-:Y:S01]  /*6a10*/  USHF.R.U64 UR6, UR12, UR15, UR13 ;  /* 0x0000000f0c067299 */ /* 0x000fe2000800120d */
[----:B------:R-:W-:Y:S01]  /*6a20*/  R2UR UR5, R17 ;  /* 0x00000000110572ca */ /* 0x000fe200000e0000 */
[----:B------:R-:W-:Y:S01]  /*6a30*/  USHF.R.U32.HI UR4, URZ, UR15, UR13 ;  /* 0x0000000f3f047299 */ /* 0x000fe2000801160d */
[----:B------:R-:W1:Y:S01]  /*6a40*/  F2I.U32.TRUNC.NTZ R2, R2 ;  /* 0x0000000200027305 */ /* 0x000e62000020f000 */
[----:B------:R-:W-:Y:S01]  /*6a50*/  UIADD3 UR9, UP0, URZ, -UR6, URZ ;  /* 0x800000063f097290 */ /* 0x000fe2000ff1e03f */
[----:B------:R-:W-:Y:S01]  /*6a60*/  ULDC.64 UR10, c[0x0][0x620] ;  /* 0x00018800000a7ab9 */ /* 0x000fe20000000a00 */
[----:B------:R-:W-:Y:S02]  /*6a70*/  ULDC UR14, c[0x0][0x608] ;  /* 0x00018200000e7ab9 */ /* 0x000fe40000000800 */
[----:B------:R-:W-:Y:S01]  /*6a80*/  UIADD3.X UR4, URZ, ~UR4, URZ, UP0, !UPT ;  /* 0x800000043f047290 */ /* 0x000fe200087fe43f */
[----:B------:R-:W-:Y:S01]  /*6a90*/  ULDC UR15, c[0x0][0x658] ;  /* 0x00019600000f7ab9 */ /* 0x000fe20000000800 */
[----:B------:R-:W-:-:S02]  /*6aa0*/  ULDC UR12, c[0x0][0x144] ;  /* 0x00005100000c7ab9 */ /* 0x000fc40000000800 */
[----:B------:R-:W-:Y:S01]  /*6ab0*/  UIMAD UR8, UR4, UR10, URZ ;  /* 0x0000000a040872a4 */ /* 0x000fe2000f8e023f */
[----:B------:R-:W-:Y:S02]  /*6ac0*/  ULDC UR22, c[0x0][0x148] ;  /* 0x0000520000167ab9 */ /* 0x000fe40000000800 */
[----:B------:R-:W-:Y:S01]  /*6ad0*/  UMOV UR4, UR17 ;  /* 0x0000001100047c82 */ /* 0x000fe20008000000 */
[----:B------:R-:W-:Y:S02]  /*6ae0*/  UIMAD UR8, UR9, UR11, UR8 ;  /* 0x0000000b090872a4 */ /* 0x000fe4000f8e0208 */
[----:B------:R-:W-:Y:S01]  /*6af0*/  UIMAD.WIDE.U32 UR4, UR9, UR10, UR4 ;  /* 0x0000000a090472a5 */ /* 0x000fe2000f8e0004 */
[----:B0-----:R-:W-:Y:S01]  /*6b00*/  R2UR UR9, R0 ;  /* 0x00000000000972ca */ /* 0x001fe200000e0000 */
[----:B------:R-:W-:Y:S01]  /*6b10*/  ULDC UR20, c[0x0][0x648] ;  /* 0x0001920000147ab9 */ /* 0x000fe20000000800 */
[----:B-1----:R-:W-:Y:S01]  /*6b20*/  R2UR UR13, R2 ;  /* 0x00000000020d72ca */ /* 0x002fe200000e0000 */
[----:B------:R-:W-:Y:S01]  /*6b30*/  UIADD3 UR8, UR5, UR8, URZ ;  /* 0x0000000805087290 */ /* 0x000fe2000fffe03f */
[----:B------:R-:W-:-:S02]  /*6b40*/  ULDC UR21, c[0x0][0x638] ;  /* 0x00018e0000157ab9 */ /* 0x000fc40000000800 */
[----:B------:R-:W-:Y:S02]  /*6b50*/  ULDC UR5, c[0x0][0x618] ;  /* 0x0001860000057ab9 */ /* 0x000fe40000000800 */
[----:B------:R-:W-:Y:S02]  /*6b60*/  USHF.R.U64 UR10, UR4, UR5, UR8 ;  /* 0x00000005040a7299 */ /* 0x000fe40008001208 */
[----:B------:R-:W-:-:S03]  /*6b70*/  USHF.R.U32.HI UR8, URZ, UR5, UR8 ;  /* 0x000000053f087299 */ /* 0x000fc60008011608 */
[----:B------:R-:W-:Y:S01]  /*6b80*/  ULDC.64 UR4, c[0x0][0x640] ;  /* 0x0001900000047ab9 */ /* 0x000fe20000000a00 */
[----:B------:R-:W-:Y:S01]  /*6b90*/  USHF.R.U64 UR11, UR10, UR14, UR8 ;  /* 0x0000000e0a0b7299 */ /* 0x000fe20008001208 */
[----:B------:R-:W-:Y:S01]  /*6ba0*/  ISETP.NE.U32.AND P0, PT, RZ, UR4, PT ;  /* 0x00000004ff007c0c */ /* 0x000fe2000bf05070 */
[----:B------:R-:W-:Y:S02]  /*6bb0*/  USHF.R.U32.HI UR8, URZ, UR14, UR8 ;  /* 0x0000000e3f087299 */ /* 0x000fe40008011608 */
[----:B------:R-:W-:Y:S01]  /*6bc0*/  UIADD3 UR9, -UR9, URZ, URZ ;  /* 0x0000003f09097290 */ /* 0x000fe2000fffe13f */
[----:B------:R-:W-:Y:S01]  /*6bd0*/  ISETP.NE.AND.EX P0, PT, RZ, UR5, PT, P0 ;  /* 0x00000005ff007c0c */ /* 0x000fe2000bf05300 */
[----:B------:R-:W-:Y:S02]  /*6be0*/  USHF.R.U64 UR17, UR11, UR15, UR8 ;  /* 0x0000000f0b117299 */ /* 0x000fe40008001208 */
[----:B------:R-:W-:Y:S02]  /*6bf0*/  UIADD3 UR18, -UR13, URZ, URZ ;  /* 0x0000003f0d127290 */ /* 0x000fe4000fffe13f */
[----:B------:R-:W-:-:S02]  /*6c00*/  USHF.R.U32.HI UR15, URZ, UR15, UR8 ;  /* 0x0000000f3f0f7299 */ /* 0x000fc40008011608 */
[----:B------:R-:W-:Y:S01]  /*6c10*/  UIMAD UR19, UR12, UR9, UR7 ;  /* 0x000000090c1372a4 */ /* 0x000fe2000f8e0207 */
[----:B------:R-:W-:-:S05]  /*6c20*/  UMOV UR14, UR17 ;  /* 0x00000011000e7c82 */ /* 0x000fca0008000000 */
[----:B------:R-:W-:Y:S06]  /*6c30*/  @!P0 BRA `(.L_x_164) ;  /* 0x0000000000288947 */ /* 0x000fec0003800000 */
        /* <DEDUP_REMOVED lines=10> */
.L_x_164:
[----:B------:R-:W-:Y:S01]  /*6ce0*/  UISETP.NE.AND UP0, UPT, UR38, URZ, UPT ;  /* 0x0000003f2600728c */ /* 0x000fe2000bf05270 */
[----:B------:R-:W-:Y:S01]  /*6cf0*/  IMAD.MOV.U32 R0, RZ, RZ, 0x1 ;  /* 0x00000001ff007424 */ /* 0x000fe200078e00ff */
[----:B------:R-:W-:Y:S01]  /*6d00*/  USHF.R.U64 UR5, UR14, UR20, UR15 ;  /* 0x000000140e057299 */ /* 0x000fe2000800120f */
[----:B------:R-:W-:Y:S01]  /*6d10*/  IMAD.U32 R19, RZ, RZ, UR6 ;  /* 0x00000006ff137e24 */ /* 0x000fe2000f8e00ff */
[----:B------:R-:W-:Y:S02]  /*6d20*/  ULOP3.LUT UR4, UR11, UR47, URZ, 0xc0, !UPT ;  /* 0x0000002f0b047292 */ /* 0x000fe4000f8ec03f */
[----:B------:R-:W-:Y:S02]  /*6d30*/  UIADD3 UR7, -UR5, URZ, URZ ;  /* 0x0000003f05077290 */ /* 0x000fe4000fffe13f */
[----:B------:R-:W-:Y:S02]  /*6d40*/  UIMAD UR4, UR44, UR5, UR4 ;  /* 0x000000052c0472a4 */ /* 0x000fe4000f8e0204 */
[----:B------:R-:W-:-:S02]  /*6d50*/  ULOP3.LUT UR10, UR10, UR43, URZ, 0xc0, !UPT ;  /* 0x0000002b0a0a7292 */ /* 0x000fc4000f8ec03f */
[----:B------:R-:W-:Y:S02]  /*6d60*/  @UP0 UIMAD UR19, UR22, UR18, UR16 ;  /* 0x00000012161302a4 */ /* 0x000fe4000f8e0210 */
[----:B------:R-:W-:Y:S01]  /*6d70*/  UIMAD UR5, UR7, UR21, UR17 ;  /* 0x00000015070572a4 */ /* 0x000fe2000f8e0211 */
[----:B------:R-:W-:Y:S02]  /*6d80*/  ULDC UR8, c[0x0][0x600] ;  /* 0x0001800000087ab9 */ /* 0x000fe40000000800 */
[----:B------:R-:W-:Y:S01]  /*6d90*/  ULDC UR7, c[0x0][0x610] ;  /* 0x0001840000077ab9 */ /* 0x000fe20000000800 */
[----:B------:R-:W-:Y:S02]  /*6da0*/  UIMAD UR5, UR5, UR8, UR10 ;  /* 0x00000008050572a4 */ /* 0x000fe4000f8e020a */
[----:B------:R-:W-:-:S04]  /*6db0*/  UIMAD UR4, UR4, UR7, UR19 ;  /* 0x00000007040472a4 */ /* 0x000fc8000f8e0213 */
[----:B------:R-:W-:Y:S02]  /*6dc0*/  USEL UR7, UR5, UR4, !UP0 ;  /* 0x0000000405077287 */ /* 0x000fe4000c000000 */
[----:B------:R-:W-:-:S04]  /*6dd0*/  USEL UR4, UR4, UR5, !UP0 ;  /* 0x0000000504047287 */ /* 0x000fc8000c000000 */
[----:B------:R-:W-:Y:S02]  /*6de0*/  IMAD.U32 R2, RZ, RZ, UR7 ;  /* 0x00000007ff027e24 */ /* 0x000fe4000f8e00ff */
[----:B------:R-:W-:-:S07]  /*6df0*/  IMAD.U32 R18, RZ, RZ, UR4 ;  /* 0x00000004ff127e24 */ /* 0x000fce000f8e00ff */
.L_x_162:
[----:B------:R-:W-:Y:S01]  /*6e00*/  UIADD3 UR45, UR36, UR45, URZ ;  /* 0x0000002d242d7290 */ /* 0x000fe2000fffe03f */
[----:B------:R-:W-:Y:S02]  /*6e10*/  LOP3.LUT P0, RZ, R0, 0xff, RZ, 0xc0, !PT ;  /* 0x000000ff00ff7812 */ /* 0x000fe4000780c0ff */
[----:B------:R-:W-:Y:S01]  /*6e20*/  LOP3.LUT R100, R100, 0x1, RZ, 0x3c, !PT ;  /* 0x0000000164647812 */ /* 0x000fe200078e3cff */
[----:B------:R-:W-:Y:S02]  /*6e30*/  USHF.R.U32.HI UR4, URZ, 0x2, UR45 ;  /* 0x000000023f047899 */ /* 0x000fe4000801162d */
[----:B------:R-:W-:Y:S02]  /*6e40*/  UISETP.GT.U32.AND UP0, UPT, UR45, 0x3, UPT ;  /* 0x000000032d00788c */ /* 0x000fe4000bf04070 */
[----:B------:R-:W-:Y:S02]  /*6e50*/  ULOP3.LUT UR4, UR4, 0x1, URZ, 0xc0, !UPT ;  /* 0x0000000104047892 */ /* 0x000fe4000f8ec03f */
[----:B------:R-:W-:-:S02]  /*6e60*/  UISETP.LT.U32.AND UP0, UPT, UR36, 0x4, UP0 ;  /* 0x000000042400788c */ /* 0x000fc40008701070 */
[----:B------:R-:W-:Y:S02]  /*6e70*/  UISETP.NE.U32.AND UP1, UPT, UR4, 0x1, UPT ;  /* 0x000000010400788c */ /* 0x000fe4000bf25070 */
[----:B------:R-:W-:Y:S02]  /*6e80*/  USEL UR5, URZ, 0x1, !UP0 ;  /* 0x000000013f057887 */ /* 0x000fe4000c000000 */
[----:B------:R-:W-:Y:S02]  /*6e90*/  UISETP.GT.U32.AND UP1, UPT, UR36, 0x3, !UP1 ;  /* 0x000000032400788c */ /* 0x000fe4000cf24070 */
[----:B------:R-:W-:Y:S02]  /*6ea0*/  ULOP3.LUT UR45, UR45, 0x3, URZ, 0xc0, !UPT ;  /* 0x000000032d2d7892 */ /* 0x000fe4000f8ec03f */
[----:B------:R-:W-:-:S04]  /*6eb0*/  USEL UR4, URZ, 0x1, !UP1 ;  /* 0x000000013f047887 */ /* 0x000fc8000c800000 */
[----:B------:R-:W-:Y:S01]  /*6ec0*/  ULOP3.LUT UR48, UR4, UR48, UR5, 0x96, !UPT ;  /* 0x0000003004307292 */ /* 0x000fe2000f8e9605 */
[----:B------:R-:W-:Y:S11]  /*6ed0*/  @P0 BRA `(.L_x_165) ;  /* 0xffffffa800680947 */ /* 0x000ff6000383ffff */
[----:B------:R-:W-:Y:S05]  /*6ee0*/  EXIT ;  /* 0x000000000000794d */ /* 0x000fea0003800000 */
.L_x_16:
[----:B------:R-:W-:-:S08]  /*6ef0*/  ISETP.NE.AND P0, PT, RZ, UR6, PT ;  /* 0x00000006ff007c0c */ /* 0x000fd0000bf05270 */
[----:B------:R-:W0:-:S00]  /*6f00*/  USETMAXREG.DEALLOC.CTAPOOL 0x28 ;  /* 0x00000028000079c8 */ /* 0x000e0000080e0500 */
[----:B------:R-:W-:Y:S05]  /*6f10*/  @P0 EXIT ;  /* 0x000000000000094d */ /* 0x000fea0003800000 */
[----:B0-----:R-:W-:Y:S01]  /*6f20*/  LOP3.LUT P0, RZ, R4, 0xff, RZ, 0xc0, !PT ;  /* 0x000000ff04ff7812 */ /* 0x001fe2000780c0ff */
[----:B------:R-:W-:Y:S02]  /*6f30*/  IMAD.MOV.U32 R9, RZ, RZ, 0x1 ;  /* 0x00000001ff097424 */ /* 0x000fe400078e00ff */
[----:B------:R-:W-:-:S10]  /*6f40*/  IMAD.MOV.U32 R8, RZ, RZ, RZ ;  /* 0x000000ffff087224 */ /* 0x000fd400078e00ff */
[----:B------:R-:W-:Y:S05]  /*6f50*/  @!P0 BRA `(.L_x_166) ;  /* 0x0000000c00b48947 */ /* 0x000fea0003800000 */
[----:B------:R-:W0:Y:S01]  /*6f60*/  S2UR UR5, SR_CgaCtaId ;  /* 0x00000000000579c3 */ /* 0x000e220000008800 */
[----:B------:R-:W-:Y:S01]  /*6f70*/  ULDC UR14, c[0x0][0x658] ;  /* 0x00019600000e7ab9 */ /* 0x000fe20000000800 */
[----:B------:R-:W-:Y:S01]  /*6f80*/  UMOV UR6, 0xffffffff ;  /* 0xffffffff00067882 */ /* 0x000fe20000000000 */
[----:B------:R-:W-:Y:S01]  /*6f90*/  UMOV UR9, 0x1 ;  /* 0x0000000100097882 */ /* 0x000fe20000000000 */
[----:B------:R-:W-:Y:S01]  /*6fa0*/  USHF.L.U32 UR6, UR6, UR14, URZ ;  /* 0x0000000e06067299 */ /* 0x000fe2000800063f */
[----:B------:R-:W-:Y:S01]  /*6fb0*/  LOP3.LUT P0, RZ, R0, 0x1f, RZ, 0xc0, !PT ;  /* 0x0000001f00ff7812 */ /* 0x000fe2000780c0ff */
[----:B------:R-:W-:Y:S01]  /*6fc0*/  BSSY B0, `(.L_x_166) ;  /* 0x00000e6000007945 */ /* 0x000fe20003800000 */
[C---:B------:R-:W-:Y:S01]  /*6fd0*/  ISETP.NE.AND P3, PT, R3.reuse, RZ, PT ;  /* 0x000000ff0300720c */ /* 0x040fe20003f65270 */
[----:B------:R-:W-:Y:S01]  /*6fe0*/  ULOP3.LUT UR22, URZ, UR6, URZ, 0x33, !UPT ;  /* 0x000000063f167292 */ /* 0x000fe2000f8e333f */
[----:B------:R-:W-:Y:S01]  /*6ff0*/  ISETP.NE.OR P0, PT, R3, RZ, !P0 ;  /* 0x000000ff0300720c */ /* 0x000fe20004705670 */
[----:B------:R-:W-:Y:S01]  /*7000*/  IMAD.MOV.U32 R0, RZ, RZ, 0x1 ;  /* 0x00000001ff007424 */ /* 0x000fe200078e00ff */
[----:B------:R-:W-:Y:S01]  /*7010*/  ULDC UR13, c[0x0][0x600] ;  /* 0x00018000000d7ab9 */ /* 0x000fe20000000800 */
[----:B------:R-:W-:Y:S01]  /*7020*/  IMAD.MOV.U32 R9, RZ, RZ, 0x1 ;  /* 0x00000001ff097424 */ /* 0x000fe200078e00ff */
[----:B------:R-:W-:Y:S01]  /*7030*/  UMOV UR29, 0x1111 ;  /* 0x00001111001d7882 */ /* 0x000fe20000000000 */
[----:B------:R-:W-:Y:S01]  /*7040*/  IMAD.MOV.U32 R8, RZ, RZ, RZ ;  /* 0x000000ffff087224 */ /* 0x000fe200078e00ff */
[----:B------:R-:W-:-:S02]  /*7050*/  UIADD3 UR41, UR37, 0x1, URZ ;  /* 0x0000000125297890 */ /* 0x000fc4000fffe03f */
[----:B------:R-:W-:Y:S02]  /*7060*/  ULOP3.LUT UR44, UR40, 0x2, URZ, 0xfc, !UPT ;  /* 0x00000002282c7892 */ /* 0x000fe4000f8efc3f */
[----:B------:R-:W-:Y:S02]  /*7070*/  UIADD3 UR13, UR13, -0x1, URZ ;  /* 0xffffffff0d0d7890 */ /* 0x000fe4000fffe03f */
[----:B------:R-:W-:Y:S01]  /*7080*/  USHF.L.U32 UR14, UR9, UR14, URZ ;  /* 0x0000000e090e7299 */ /* 0x000fe2000800063f */
[----:B------:R-:W-:Y:S01]  /*7090*/  ULDC.64 UR30, c[0x0][0x198] ;  /* 0x00006600001e7ab9 */ /* 0x000fe20000000a00 */
[----:B0-----:R-:W-:Y:S02]  /*70a0*/  USHF.R.U32.HI UR45, URZ, 0x2, UR5 ;  /* 0x000000023f2d7899 */ /* 0x001fe40008011605 */
[----:B------:R-:W-:Y:S02]  /*70b0*/  ULOP3.LUT UR4, UR5, 0x3, URZ, 0xc0, !UPT ;  /* 0x0000000305047892 */ /* 0x000fe4000f8ec03f */
[----:B------:R-:W-:-:S02]  /*70c0*/  USHF.L.U32 UR15, UR5, 0x5, URZ ;  /* 0x00000005050f7899 */ /* 0x000fc4000800063f */
[----:B------:R-:W-:Y:S02]  /*70d0*/  USHF.L.U32 UR21, UR5, 0xb, URZ ;  /* 0x0000000b05157899 */ /* 0x000fe4000800063f */
[----:B------:R-:W-:Y:S02]  /*70e0*/  ULOP3.LUT UR5, UR5, 0xfffffffc, URZ, 0xc0, !UPT ;  /* 0xfffffffc05057892 */ /* 0x000fe4000f8ec03f */
[----:B------:R-:W-:Y:S02]  /*70f0*/  UISETP.GT.U32.AND UP0, UPT, UR4, 0xffff, UPT ;  /* 0x0000ffff0400788c */ /* 0x000fe4000bf04070 */
[----:B------:R-:W-:Y:S02]  /*7100*/  ULOP3.LUT UR7, UR5, 0x1, URZ, 0xfc, !UPT ;  /* 0x0000000105077892 */ /* 0x000fe4000f8efc3f */
[----:B------:R-:W-:Y:S02]  /*7110*/  ULOP3.LUT UR8, UR5, 0x2, URZ, 0xfc, !UPT ;  /* 0x0000000205087892 */ /* 0x000fe4000f8efc3f */
[----:B------:R-:W-:-:S02]  /*7120*/  USHF.L.U32 UR6, UR9, UR5, URZ ;  /* 0x0000000509067299 */ /* 0x000fc4000800063f */
[----:B------:R-:W-:Y:S02]  /*7130*/  ULOP3.LUT UR5, UR5, 0x3, URZ, 0xfc, !UPT ;  /* 0x0000000305057892 */ /* 0x000fe4000f8efc3f */
[----:B------:R-:W-:Y:S02]  /*7140*/  USHF.L.U32 UR7, UR9, UR7, URZ ;  /* 0x0000000709077299 */ /* 0x000fe4000800063f */
[----:B------:R-:W-:Y:S02]  /*7150*/  USHF.L.U32 UR8, UR9, UR8, URZ ;  /* 0x0000000809087299 */ /* 0x000fe4000800063f */
[----:B------:R-:W-:Y:S02]  /*7160*/  USEL UR4, UR4, 0xffff, !UP0 ;  /* 0x0000ffff04047887 */ /* 0x000fe4000c000000 */
[----:B------:R-:W-:Y:S02]  /*7170*/  USHF.L.U32 UR5, UR9, UR5, URZ ;  /* 0x0000000509057299 */ /* 0x000fe4000800063f */
[----:B------:R-:W-:-:S02]  /*7180*/  ULOP3.LUT UR6, UR8, UR6, UR7, 0xfe, !UPT ;  /* 0x0000000608067292 */ /* 0x000fc4000f8efe07 */
[----:B------:R-:W-:Y:S02]  /*7190*/  ULOP3.LUT UR4, UR4, 0xffff, URZ, 0xc0, !UPT ;  /* 0x0000ffff04047892 */ /* 0x000fe4000f8ec03f */
[----:B------:R-:W-:Y:S02]  /*71a0*/  ULOP3.LUT UR15, UR15, 0x60, URZ, 0xc0, !UPT ;  /* 0x000000600f0f7892 */ /* 0x000fe4000f8ec03f */
[----:B------:R-:W-:Y:S02]  /*71b0*/  ULOP3.LUT UR21, UR21, 0x1800, URZ, 0xc0, !UPT ;  /* 0x0000180015157892 */ /* 0x000fe4000f8ec03f */
[----:B------:R-:W-:Y:S02]  /*71c0*/  ULOP3.LUT UR23, UR6, UR5, URZ, 0xfc, !UPT ;  /* 0x0000000506177292 */ /* 0x000fe4000f8efc3f */
[----:B------:R-:W-:-:S12]  /*71d0*/  USHF.L.U32 UR29, UR29, UR4, URZ ;  /* 0x000000041d1d7299 */ /* 0x000fd8000800063f */
.L_x_178:
[----:B------:R-:W-:-:S03]  /*71e0*/  UMOV UR4, 0xffffffff ;  /* 0xffffffff00047882 */ /* 0x000fc60000000000 */
[----:B------:R-:W-:Y:S05]  /*71f0*/  BRA.DIV UR4, `(.L_x_167) ;  /* 0x0000001204247947 */ /* 0x000fea000b800000 */
[----:B------:R-:W-:-:S13]  /*7200*/  ELECT P6, URZ, PT ;  /* 0x00000000003f782f */ /* 0x000fda00038c0000 */
.L_x_191:
[----:B------:R-:W0:Y:S01]  /*7210*/  LDC R3, c[0x0][0x28c] ;  /* 0x0000a300ff037b82 */ /* 0x000e220000000800 */
[----:B------:R-:W-:Y:S01]  /*7220*/  BSSY B1, `(.L_x_168) ;  /* 0x000004a000017945 */ /* 0x000fe20003800000 */
[----:B0-----:R-:W-:-:S13]  /*7230*/  ISETP.LT.OR P6, PT, R3, 0x1, !P6 ;  /* 0x000000010300780c */ /* 0x001fda00077c1670 */
[----:B------:R-:W-:Y:S05]  /*7240*/  @P6 BRA `(.L_x_169) ;  /* 0x00000004001c6947 */ /* 0x000fea0003800000 */
[----:B------:R-:W-:Y:S01]  /*7250*/  LEA R18, R18, UR45, 0x2 ;  /* 0x0000002d12127c11 */ /* 0x000fe2000f8e10ff */
[----:B------:R-:W-:Y:S01]  /*7260*/  IMAD.MOV.U32 R11, RZ, RZ, RZ ;  /* 0x000000ffff0b7224 */ /* 0x000fe200078e00ff */
[----:B------:R-:W-:Y:S01]  /*7270*/  LEA R6, R2, UR15, 0x7 ;  /* 0x0000000f02067c11 */ /* 0x000fe2000f8e38ff */
[----:B------:R-:W-:Y:S02]  /*7280*/  IMAD.U32 R12, RZ, RZ, UR41 ;  /* 0x00000029ff0c7e24 */ /* 0x000fe4000f8e00ff */
[----:B------:R-:W-:Y:S02]  /*7290*/  IMAD.MOV.U32 R2, RZ, RZ, R9 ;  /* 0x000000ffff027224 */ /* 0x000fe400078e0009 */
[----:B------:R-:W-:Y:S02]  /*72a0*/  IMAD.MOV.U32 R3, RZ, RZ, R8 ;  /* 0x000000ffff037224 */ /* 0x000fe400078e0008 */
[----:B------:R-:W-:-:S07]  /*72b0*/  IMAD.SHL.U32 R18, R18, 0x10, RZ ;  /* 0x0000001012127824 */ /* 0x000fce00078e00ff */
.L_x_173:
[----:B------:R-:W0:Y:S01]  /*72c0*/  S2R R5, SR_CgaCtaId ;  /* 0x0000000000057919 */ /* 0x000e220000008800 */
[----:B------:R-:W-:-:S04]  /*72d0*/  MOV R4, 0x400 ;  /* 0x0000040000047802 */ /* 0x000fc80000000f00 */
[----:B0-----:R-:W-:Y:S02]  /*72e0*/  LEA R10, R5, R4, 0x18 ;  /* 0x00000004050a7211 */ /* 0x001fe400078ec0ff */
[----:B------:R-:W-:Y:S01]  /*72f0*/  SHF.L.U32 R4, R2, 0x1f, RZ ;  /* 0x0000001f02047819 */ /* 0x000fe200000006ff */
[----:B------:R-:W0:Y:S02]  /*7300*/  @!P3 LDC R5, c[0x0][0x500] ;  /* 0x00014000ff05bb82 */ /* 0x000e240000000800 */
[----:B------:R-:W-:-:S04]  /*7310*/  IMAD R7, R3, 0x8, R10 ;  /* 0x0000000803077824 */ /* 0x000fc800078e020a */
[----:B------:R-:W1:Y:S02]  /*7320*/  SYNCS.PHASECHK.TRANS64.TRYWAIT P1, [R7+URZ+0x20], R4 ;  /* 0x00002004070075a7 */ /* 0x000e64000802017f */
[----:B-1----:R-:W-:Y:S05]  /*7330*/  @!P1 BRA `(.L_x_170) ;  /* 0x0000000c00f49947 */ /* 0x002fea0003800000 */
.L_x_192:
[----:B------:R-:W-:Y:S01]  /*7340*/  UPRMT UR4, UR44, 0x9910, URZ ;  /* 0x000099102c047896 */ /* 0x000fe2000800003f */
[----:B0-----:R0:W-:Y:S03]  /*7350*/  @!P3 SYNCS.ARRIVE.TRANS64 RZ, [R7+URZ], R5 ;  /* 0x0000000507ffb9a7 */ /* 0x0011e6000800003f */
[----:B------:R-:W-:-:S06]  /*7360*/  UISETP.NE.AND UP0, UPT, UR4, 0x2, UPT ;  /* 0x000000020400788c */ /* 0x000fcc000bf05270 */
[----:B------:R-:W-:-:S13]  /*7370*/  PLOP3.LUT P1, PT, PT, PT, UP0, 0x80, 0x0 ;  /* 0x000000000000781c */ /* 0x000fda0003f2f008 */
[----:B0-----:R-:W-:Y:S05]  /*7380*/  @P1 BRA `(.L_x_171) ;  /* 0x0000000000041947 */ /* 0x001fea0003800000 */
[----:B------:R-:W-:Y:S01]  /*7390*/  BPT.TRAP 0x1 ;  /* 0x000000040000795c */ /* 0x000fe20000300000 */
.L_x_171:
[----:B------:R-:W-:Y:S05]  /*73a0*/  @P0 BRA `(.L_x_172) ;  /* 0x0000000000040947 */ /* 0x000fea0003800000 */
[----:B------:R-:W-:Y:S01]  /*73b0*/  BPT.TRAP 0x1 ;  /* 0x000000040000795c */ /* 0x000fe20000300000 */
.L_x_172:
[C---:B-1----:R-:W-:Y:S01]  /*73c0*/  LEA R4, R3.reuse, UR45, 0x3 ;  /* 0x0000002d03047c11 */ /* 0x042fe2000f8e18ff */
[----:B------:R-:W-:Y:S01]  /*73d0*/  VIADD R12, R12, 0xffffffff ;  /* 0xffffffff0c0c7836 */ /* 0x000fe20000000000 */
[----:B------:R-:W-:Y:S01]  /*73e0*/  LEA R5, R3, UR21, 0xe ;  /* 0x0000001503057c11 */ /* 0x000fe2000f8e70ff */
[----:B------:R-:W-:Y:S01]  /*73f0*/  UIADD3 UR4, UP0, UR30, 0xf0, URZ ;  /* 0x000000f01e047890 */ /* 0x000fe2000ff1e03f */
[----:B------:R-:W-:Y:S01]  /*7400*/  R2UR UR34, R11 ;  /* 0x000000000b2272ca */ /* 0x000fe200000e0000 */
[----:B------:R-:W-:Y:S01]  /*7410*/  IMAD.SHL.U32 R4, R4, 0x400, RZ ;  /* 0x0000040004047824 */ /* 0x000fe200078e00ff */
[----:B------:R-:W-:Y:S01]  /*7420*/  R2UR UR33, R7 ;  /* 0x00000000072172ca */ /* 0x000fe200000e0000 */
[--C-:B------:R-:W-:Y:S01]  /*7430*/  IMAD R5, R5, 0x2, R10.reuse ;  /* 0x0000000205057824 */ /* 0x100fe200078e020a */
[----:B------:R-:W-:Y:S01]  /*7440*/  R2UR UR36, R19 ;  /* 0x00000000132472ca */ /* 0x000fe200000e0000 */
[----:B------:R-:W-:Y:S01]  /*7450*/  IMAD R4, R4, 0x2, R10 ;  /* 0x0000000204047824 */ /* 0x000fe200078e020a */
[----:B------:R-:W-:Y:S01]  /*7460*/  R2UR UR35, R18 ;  /* 0x00000000122372ca */ /* 0x000fe200000e0000 */
[----:B------:R-:W-:Y:S01]  /*7470*/  UIADD3 UR42, UP1, UR30, 0x1f0, URZ ;  /* 0x000001f01e2a7890 */ /* 0x000fe2000ff3e03f */
[----:B------:R-:W-:Y:S01]  /*7480*/  R2UR UR8, R5 ;  /* 0x00000000050872ca */ /* 0x000fe200000e0000 */
[----:B------:R-:W-:Y:S01]  /*7490*/  UIADD3.X UR5, URZ, UR31, URZ, UP0, !UPT ;  /* 0x0000001f3f057290 */ /* 0x000fe200087fe43f */
[----:B------:R-:W-:Y:S01]  /*74a0*/  R2UR UR24, R4 ;  /* 0x00000000041872ca */ /* 0x000fe200000e0000 */
[----:B------:R-:W-:Y:S01]  /*74b0*/  UPRMT UR46, URZ, 0x5410, UR29 ;  /* 0x000054103f2e7896 */ /* 0x000fe2000800001d */
[----:B------:R-:W-:Y:S01]  /*74c0*/  R2UR UR19, R6 ;  /* 0x00000000061372ca */ /* 0x000fe200000e0000 */
[----:B------:R-:W-:Y:S01]  /*74d0*/  UIADD3 UR26, UR34, 0x40, URZ ;  /* 0x00000040221a7890 */ /* 0x000fe2000fffe03f */
[----:B------:R-:W-:Y:S01]  /*74e0*/  ISETP.GT.AND P2, PT, R12, 0x1, PT ;  /* 0x000000010c00780c */ /* 0x000fe20003f44270 */
[----:B------:R-:W-:Y:S01]  /*74f0*/  UIADD3.X UR43, URZ, UR31, URZ, UP1, !UPT ;  /* 0x0000001f3f2b7290 */ /* 0x000fe20008ffe43f */
[----:B------:R-:W-:Y:S01]  /*7500*/  VIADD R3, R3, 0x1 ;  /* 0x0000000103037836 */ /* 0x000fe20000000000 */
[----:B------:R-:W-:Y:S01]  /*7510*/  UPRMT UR47, URZ, 0x5410, UR23 ;  /* 0x000054103f2f7896 */ /* 0x000fe20008000017 */
[----:B------:R-:W-:Y:S01]  /*7520*/  VIADD R11, R11, 0x80 ;  /* 0x000000800b0b7836 */ /* 0x000fe20000000000 */
[----:B------:R-:W-:Y:S01]  /*7530*/  UMOV UR6, 0x0 ;  /* 0x0000000000067882 */ /* 0x000fe20000000000 */
[----:B------:R-:W-:Y:S01]  /*7540*/  UMOV UR7, 0x10000000 ;  /* 0x1000000000077882 */ /* 0x000fe20000000000 */
[----:B------:R-:W-:Y:S01]  /*7550*/  UIADD3 UR16, UR8, 0x10180, URZ ;  /* 0x0001018008107890 */ /* 0x000fe2000fffe03f */
[----:B------:R-:W-:Y:S01]  /*7560*/  ISETP.NE.AND P1, PT, R3, 0x4, PT ;  /* 0x000000040300780c */ /* 0x000fe20003f25270 */
[----:B------:R-:W-:-:S02]  /*7570*/  UIADD3 UR32, UR24, 0x180, URZ ;  /* 0x0000018018207890 */ /* 0x000fc4000fffe03f */
[----:B------:R-:W-:Y:S01]  /*7580*/  UIADD3 UR24, UR24, 0x2180, URZ ;  /* 0x0000218018187890 */ /* 0x000fe2000fffe03f */
[----:B------:R-:W-:Y:S01]  /*7590*/  SEL R5, RZ, 0x1, P1 ;  /* 0x00000001ff057807 */ /* 0x000fe20000800000 */
[----:B------:R-:W-:Y:S01]  /*75a0*/  UIADD3 UR8, UR8, 0x14180, URZ ;  /* 0x0001418008087890 */ /* 0x000fe2000fffe03f */
[----:B------:R-:W-:Y:S01]  /*75b0*/  SEL R3, R3, RZ, P1 ;  /* 0x000000ff03037207 */ /* 0x000fe20000800000 */
[----:B------:R-:W-:Y:S01]  /*75c0*/  UMOV UR25, UR33 ;  /* 0x0000002100197c82 */ /* 0x000fe20008000000 */
[----:B------:R-:W-:Y:S01]  /*75d0*/  UMOV UR28, UR36 ;  /* 0x00000024001c7c82 */ /* 0x000fe20008000000 */
[----:B------:R-:W-:Y:S01]  /*75e0*/  UMOV UR27, UR35 ;  /* 0x00000023001b7c82 */ /* 0x000fe20008000000 */
[----:B------:R-:W-:Y:S01]  /*75f0*/  UMOV UR17, UR33 ;  /* 0x0000002100117c82 */ /* 0x000fe20008000000 */
[----:B------:R-:W-:Y:S01]  /*7600*/  UMOV UR18, UR34 ;  /* 0x0000002200127c82 */ /* 0x000fe20008000000 */
[----:B------:R-:W-:Y:S01]  /*7610*/  UMOV UR20, UR36 ;  /* 0x0000002400147c82 */ /* 0x000fe20008000000 */
[----:B------:R0:W-:Y:S01]  /*7620*/  UTMALDG.3D.MULTICAST [UR32], [UR4], UR46, desc[UR6] ;  /* 0x00000620040073b4 */ /* 0x0001e2000801182e */
[----:B------:R-:W-:Y:S01]  /*7630*/  UMOV UR9, UR33 ;  /* 0x0000002100097c82 */ /* 0x000fe20008000000 */
[----:B------:R-:W-:Y:S01]  /*7640*/  UMOV UR11, UR19 ;  /* 0x00000013000b7c82 */ /* 0x000fe20008000000 */
[----:B------:R-:W-:Y:S01]  /*7650*/  UMOV UR12, UR36 ;  /* 0x00000024000c7c82 */ /* 0x000fe20008000000 */
[----:B------:R-:W-:Y:S01]  /*7660*/  UMOV UR10, UR26 ;  /* 0x0000001a000a7c82 */ /* 0x000fe20008000000 */
[----:B------:R-:W-:Y:S01]  /*7670*/  LOP3.LUT R2, R2, R5, RZ, 0x3c, !PT ;  /* 0x0000000502027212 */ /* 0x000fe200078e3cff */
[----:B------:R0:W-:Y:S01]  /*7680*/  UTMALDG.3D.MULTICAST [UR24], [UR4], UR46, desc[UR6] ;  /* 0x00000618040073b4 */ /* 0x0001e2000801182e */
[----:B------:R0:W-:Y:S01]  /*7690*/  UTMALDG.3D.MULTICAST [UR16], [UR42], UR47, desc[UR6] ;  /* 0x000006102a0073b4 */ /* 0x0001e2000801182f */
[----:B------:R0:W-:Y:S02]  /*76a0*/  UTMALDG.3D.MULTICAST [UR8], [UR42], UR47, desc[UR6] ;  /* 0x000006082a0073b4 */ /* 0x0001e4000801182f */
[----:B0-----:R-:W-:Y:S05]  /*76b0*/  @P2 BRA `(.L_x_173) ;  /* 0xfffffffc00002947 */ /* 0x001fea000383ffff */
.L_x_169:
[----:B------:R-:W-:Y:S05]  /*76c0*/  BSYNC B1 ;  /* 0x0000000000017941 */ /* 0x000fea0003800000 */
.L_x_168:
[----:B------:R-:W-:Y:S01]  /*76d0*/  LOP3.LUT P4, RZ, R0, 0xff, RZ, 0xc0, !PT ;  /* 0x000000ff00ff7812 */ /* 0x000fe2000788c0ff */
[----:B------:R-:W-:Y:S01]  /*76e0*/  VIADD R8, R8, UR37 ;  /* 0x0000002508087c36 */ /* 0x000fe20008000000 */
[----:B------:R-:W-:Y:S01]  /*76f0*/  ULDC.64 UR4, c[0x0][0x650] ;  /* 0x0001940000047ab9 */ /* 0x000fe20000000a00 */
[----:B------:R-:W-:Y:S01]  /*7700*/  BSSY B1, `(.L_x_174) ;  /* 0x000006f000017945 */ /* 0x000fe20003800000 */
[----:B------:R-:W-:Y:S02]  /*7710*/  IMAD.MOV.U32 R18, RZ, RZ, -0x1 ;  /* 0xffffffffff127424 */ /* 0x000fe400078e00ff */
[----:B------:R-:W-:Y:S01]  /*7720*/  SHF.R.U32.HI R0, RZ, 0x2, R8 ;  /* 0x00000002ff007819 */ /* 0x000fe20000011608 */
[----:B------:R-:W-:Y:S01]  /*7730*/  IMAD.MOV.U32 R19, RZ, RZ, -0x1 ;  /* 0xffffffffff137424 */ /* 0x000fe200078e00ff */
[----:B------:R-:W-:Y:S02]  /*7740*/  ISETP.GT.U32.AND P1, PT, R8, 0x3, PT ;  /* 0x000000030800780c */ /* 0x000fe40003f24070 */
[----:B------:R-:W-:-:S02]  /*7750*/  LOP3.LUT R0, R0, 0x1, RZ, 0xc0, !PT ;  /* 0x0000000100007812 */ /* 0x000fc400078ec0ff */
[----:B------:R-:W-:Y:S01]  /*7760*/  LOP3.LUT R8, R8, 0x3, RZ, 0xc0, !PT ;  /* 0x0000000308087812 */ /* 0x000fe200078ec0ff */
[----:B------:R-:W0:Y:S01]  /*7770*/  @P4 S2R R3, SR_CgaCtaId ;  /* 0x0000000000034919 */ /* 0x000e220000008800 */
[----:B------:R-:W-:Y:S02]  /*7780*/  @P4 MOV R2, 0x400 ;  /* 0x0000040000024802 */ /* 0x000fe40000000f00 */
[----:B------:R-:W-:Y:S02]  /*7790*/  ISETP.NE.U32.AND P2, PT, R0, 0x1, PT ;  /* 0x000000010000780c */ /* 0x000fe40003f45070 */
[----:B0-----:R-:W-:Y:S01]  /*77a0*/  @P4 LEA R2, R3, R2, 0x18 ;  /* 0x0000000203024211 */ /* 0x001fe200078ec0ff */
[----:B------:R-:W-:-:S03]  /*77b0*/  IMAD.U32 R3, RZ, RZ, UR37 ;  /* 0x00000025ff037e24 */ /* 0x000fc6000f8e00ff */
[----:B------:R0:W-:Y:S01]  /*77c0*/  @P4 SYNCS.ARRIVE.TRANS64.A1T0 RZ, [R2+URZ+0x78], RZ ;  /* 0x000078ff02ff49a7 */ /* 0x0001e2000810003f */
[----:B------:R-:W-:Y:S02]  /*77d0*/  IADD3 R16, P4, R16, UR52, RZ ;  /* 0x0000003410107c10 */ /* 0x000fe4000ff9e0ff */
[----:B------:R-:W-:Y:S02]  /*77e0*/  ISETP.LT.U32.AND P1, PT, R3, 0x4, P1 ;  /* 0x000000040300780c */ /* 0x000fe40000f21070 */
[----:B------:R-:W-:Y:S02]  /*77f0*/  IADD3.X R17, R17, UR39, RZ, P4, !PT ;  /* 0x0000002711117c10 */ /* 0x000fe4000a7fe4ff */
[----:B------:R-:W-:Y:S02]  /*7800*/  ISETP.GE.U32.AND P4, PT, R16, UR4, PT ;  /* 0x0000000410007c0c */ /* 0x000fe4000bf86070 */
[----:B------:R-:W-:Y:S02]  /*7810*/  SEL R0, RZ, 0x1, !P1 ;  /* 0x00000001ff007807 */ /* 0x000fe40004800000 */
[----:B------:R-:W-:-:S02]  /*7820*/  ISETP.GE.U32.AND.EX P1, PT, R17, UR5, PT, P4 ;  /* 0x0000000511007c0c */ /* 0x000fc4000bf26140 */
[----:B------:R-:W-:Y:S02]  /*7830*/  ISETP.GT.U32.AND P2, PT, R3, 0x3, !P2 ;  /* 0x000000030300780c */ /* 0x000fe40005744070 */
[----:B------:R-:W-:Y:S02]  /*7840*/  PRMT R3, RZ, 0x7610, R3 ;  /* 0x00007610ff037816 */ /* 0x000fe40000000003 */
[----:B0-----:R-:W-:-:S04]  /*7850*/  SEL R2, RZ, 0x1, !P2 ;  /* 0x00000001ff027807 */ /* 0x001fc80005000000 */
[--C-:B------:R-:W-:Y:S01]  /*7860*/  LOP3.LUT R9, R2, R9, R0.reuse, 0x96, !PT ;  /* 0x0000000902097212 */ /* 0x100fe200078e9600 */
[----:B------:R-:W-:Y:S01]  /*7870*/  IMAD.MOV.U32 R2, RZ, RZ, -0x1 ;  /* 0xffffffffff027424 */ /* 0x000fe200078e00ff */
[----:B------:R-:W-:Y:S01]  /*7880*/  PRMT R0, RZ, 0x7610, R0 ;  /* 0x00007610ff007816 */ /* 0x000fe20000000000 */
[----:B------:R-:W-:Y:S06]  /*7890*/  @P1 BRA `(.L_x_175) ;  /* 0x0000000400541947 */ /* 0x000fec0003800000 */
[----:B------:R-:W0:Y:S01]  /*78a0*/  S2UR UR4, SR_CTAID.X ;  /* 0x00000000000479c3 */ /* 0x000e220000002500 */
[----:B------:R-:W-:Y:S01]  /*78b0*/  ULDC.64 UR6, c[0x0][0x628] ;  /* 0x00018a0000067ab9 */ /* 0x000fe20000000a00 */
[----:B------:R-:W-:Y:S01]  /*78c0*/  ULDC UR5, c[0x0][0x150] ;  /* 0x0000540000057ab9 */ /* 0x000fe20000000800 */
[----:B------:R-:W-:Y:S01]  /*78d0*/  ISETP.NE.U32.AND P1, PT, RZ, UR6, PT ;  /* 0x00000006ff007c0c */ /* 0x000fe2000bf25070 */
[----:B------:R-:W-:Y:S01]  /*78e0*/  ULDC UR8, c[0x0][0x630] ;  /* 0x00018c0000087ab9 */ /* 0x000fe20000000800 */
[----:B------:R-:W-:Y:S01]  /*78f0*/  ULDC UR10, c[0x0][0x154] ;  /* 0x00005500000a7ab9 */ /* 0x000fe20000000800 */
[----:B------:R-:W-:Y:S01]  /*7900*/  IMAD.MOV.U32 R2, RZ, RZ, R16 ;  /* 0x000000ffff027224 */ /* 0x000fe200078e0010 */
[----:B------:R-:W-:Y:S01]  /*7910*/  ISETP.NE.AND.EX P1, PT, RZ, UR7, PT, P1 ;  /* 0x00000007ff007c0c */ /* 0x000fe2000bf25310 */
[----:B------:R-:W1:Y:S01]  /*7920*/  S2UR UR9, SR_CTAID.Y ;  /* 0x00000000000979c3 */ /* 0x000e620000002600 */
[----:B0-----:R-:W-:-:S05]  /*7930*/  I2FP.F32.U32 R3, UR4 ;  /* 0x0000000400037c45 */ /* 0x001fca0008201000 */
[----:B------:R-:W-:Y:S01]  /*7940*/  FMUL R10, R3, UR5 ;  /* 0x00000005030a7c20 */ /* 0x000fe20008400000 */
[----:B------:R-:W-:-:S05]  /*7950*/  IMAD.MOV.U32 R3, RZ, RZ, R17 ;  /* 0x000000ffff037224 */ /* 0x000fca00078e0011 */
[----:B------:R-:W-:Y:S05]  /*7960*/  @!P1 BRA `(.L_x_176) ;  /* 0x0000000000289947 */ /* 0x000fea0003800000 */
[----:B------:R-:W-:Y:S02]  /*7970*/  ULDC UR5, c[0x0][0x634] ;  /* 0x00018d0000057ab9 */ /* 0x000fe40000000800 */
[----:B------:R-:W-:-:S05]  /*7980*/  IADD3 R7, P1, R16, UR5, RZ ;  /* 0x0000000510077c10 */ /* 0x000fca000ff3e0ff */
[----:B------:R-:W-:-:S04]  /*7990*/  IMAD.X R11, RZ, RZ, R17, P1 ;  /* 0x000000ffff0b7224 */ /* 0x000fc800008e0611 */
[----:B------:R-:W-:-:S04]  /*79a0*/  IMAD.WIDE.U32 R4, R11, UR6, RZ ;  /* 0x000000060b047c25 */ /* 0x000fc8000f8e00ff */
[----:B------:R-:W-:-:S04]  /*79b0*/  IMAD.WIDE.U32 R4, P1, R7, UR7, R4 ;  /* 0x0000000707047c25 */ /* 0x000fc8000f820004 */
[----:B------:R-:W-:-:S04]  /*79c0*/  IMAD.WIDE.U32 R6, R7, UR6, RZ ;  /* 0x0000000607067c25 */ /* 0x000fc8000f8e00ff */
[----:B------:R-:W-:Y:S01]  /*79d0*/  IMAD.X R3, RZ, RZ, RZ, P1 ;  /* 0x000000ffff037224 */ /* 0x000fe200008e06ff */
[----:B------:R-:W-:Y:S01]  /*79e0*/  IADD3 RZ, P1, R7, R4, RZ ;  /* 0x0000000407ff7210 */ /* 0x000fe20007f3e0ff */
[----:B------:R-:W-:-:S04]  /*79f0*/  IMAD.MOV.U32 R2, RZ, RZ, R5 ;  /* 0x000000ffff027224 */ /* 0x000fc800078e0005 */
[----:B------:R-:W-:-:S08]  /*7a00*/  IMAD.WIDE.U32.X R2, R11, UR7, R2, P1 ;  /* 0x000000070b027c25 */ /* 0x000fd000088e0402 */
.L_x_176:
[--C-:B------:R-:W-:Y:S01]  /*7a10*/  SHF.R.U64 R19, R2, UR8, R3.reuse ;  /* 0x0000000802137c19 */ /* 0x100fe20008001203 */
[----:B------:R-:W0:Y:S01]  /*7a20*/  F2I.U32.TRUNC.NTZ R10, R10 ;  /* 0x0000000a000a7305 */ /* 0x000e22000020f000 */
[----:B------:R-:W-:Y:S01]  /*7a30*/  SHF.R.U32.HI R2, RZ, UR8, R3 ;  /* 0x00000008ff027c19 */ /* 0x000fe20008011603 */
[----:B------:R-:W-:Y:S01]  /*7a40*/  ULDC.64 UR6, c[0x0][0x620] ;  /* 0x0001880000067ab9 */ /* 0x000fe20000000a00 */
[----:B------:R-:W-:Y:S01]  /*7a50*/  IADD3 R5, P1, RZ, -R19, RZ ;  /* 0x80000013ff057210 */ /* 0x000fe20007f3e0ff */
[----:B------:R-:W2:Y:S01]  /*7a60*/  LDC R15, c[0x0][0x610] ;  /* 0x00018400ff0f7b82 */ /* 0x000ea20000000800 */
[----:B-1----:R-:W-:Y:S01]  /*7a70*/  I2FP.F32.U32 R4, UR9 ;  /* 0x0000000900047c45 */ /* 0x002fe20008201000 */
[----:B------:R-:W-:Y:S01]  /*7a80*/  ULDC UR8, c[0x0][0x658] ;  /* 0x0001960000087ab9 */ /* 0x000fe20000000800 */
[----:B------:R-:W-:Y:S01]  /*7a90*/  ULDC UR12, c[0x0][0x648] ;  /* 0x00019200000c7ab9 */ /* 0x000fe20000000800 */
[----:B------:R-:W-:Y:S02]  /*7aa0*/  IMAD.X R2, RZ, RZ, ~R2, P1 ;  /* 0x000000ffff027224 */ /* 0x000fe400008e0e02 */
[----:B------:R-:W-:Y:S01]  /*7ab0*/  FMUL R6, R4, UR10 ;  /* 0x0000000a04067c20 */ /* 0x000fe20008400000 */
[----:B------:R-:W-:Y:S01]  /*7ac0*/  ULDC.64 UR10, c[0x0][0x640] ;  /* 0x00019000000a7ab9 */ /* 0x000fe20000000a00 */
[----:B------:R-:W-:Y:S01]  /*7ad0*/  IMAD R4, R2, UR6, RZ ;  /* 0x0000000602047c24 */ /* 0x000fe2000f8e02ff */
[----:B------:R-:W-:Y:S01]  /*7ae0*/  ISETP.NE.U32.AND P1, PT, RZ, UR10, PT ;  /* 0x0000000aff007c0c */ /* 0x000fe2000bf25070 */
[C---:B------:R-:W-:Y:S01]  /*7af0*/  IMAD.WIDE.U32 R2, R5.reuse, UR6, R16 ;  /* 0x0000000605027c25 */ /* 0x040fe2000f8e0010 */
[----:B0-----:R-:W-:Y:S01]  /*7b00*/  R2UR UR5, R10 ;  /* 0x000000000a0572ca */ /* 0x001fe200000e0000 */
[----:B------:R-:W0:Y:S01]  /*7b10*/  F2I.U32.TRUNC.NTZ R6, R6 ;  /* 0x0000000600067305 */ /* 0x000e22000020f000 */
[----:B------:R-:W-:Y:S01]  /*7b20*/  ULDC UR6, c[0x0][0x618] ;  /* 0x0001860000067ab9 */ /* 0x000fe20000000800 */
[----:B------:R-:W-:Y:S01]  /*7b30*/  IMAD R5, R5, UR7, R4 ;  /* 0x0000000705057c24 */ /* 0x000fe2000f8e0204 */
[----:B------:R-:W-:-:S03]  /*7b40*/  ISETP.NE.AND.EX P1, PT, RZ, UR11, PT, P1 ;  /* 0x0000000bff007c0c */ /* 0x000fc6000bf25310 */
[----:B------:R-:W-:-:S05]  /*7b50*/  IMAD.IADD R3, R3, 0x1, R5 ;  /* 0x0000000103037824 */ /* 0x000fca00078e0205 */
[--C-:B------:R-:W-:Y:S02]  /*7b60*/  SHF.R.U64 R10, R2, UR6, R3.reuse ;  /* 0x00000006020a7c19 */ /* 0x100fe40008001203 */
[----:B------:R-:W-:Y:S01]  /*7b70*/  SHF.R.U32.HI R3, RZ, UR6, R3 ;  /* 0x00000006ff037c19 */ /* 0x000fe20008011603 */
[----:B------:R-:W-:Y:S01]  /*7b80*/  ULDC UR6, c[0x0][0x608] ;  /* 0x0001820000067ab9 */ /* 0x000fe20000000800 */
[----:B0-----:R-:W-:Y:S02]  /*7b90*/  R2UR UR7, R6 ;  /* 0x00000000060772ca */ /* 0x001fe400000e0000 */
[--C-:B------:R-:W-:Y:S02]  /*7ba0*/  SHF.R.U64 R12, R10, UR6, R3.reuse ;  /* 0x000000060a0c7c19 */ /* 0x100fe40008001203 */
[----:B------:R-:W-:Y:S01]  /*7bb0*/  SHF.R.U32.HI R3, RZ, UR6, R3 ;  /* 0x00000006ff037c19 */ /* 0x000fe20008011603 */
[----:B------:R-:W-:-:S03]  /*7bc0*/  UIADD3 UR6, -UR5, URZ, URZ ;  /* 0x0000003f05067290 */ /* 0x000fc6000fffe13f */
[--C-:B------:R-:W-:Y:S01]  /*7bd0*/  SHF.R.U64 R13, R12, UR8, R3.reuse ;  /* 0x000000080c0d7c19 */ /* 0x100fe20008001203 */
[----:B------:R-:W-:Y:S01]  /*7be0*/  ULDC UR5, c[0x0][0x144] ;  /* 0x0000510000057ab9 */ /* 0x000fe20000000800 */
[----:B------:R-:W-:-:S03]  /*7bf0*/  SHF.R.U32.HI R3, RZ, UR8, R3 ;  /* 0x00000008ff037c19 */ /* 0x000fc60008011603 */
[----:B------:R-:W-:Y:S01]  /*7c00*/  IMAD.MOV.U32 R2, RZ, RZ, R13 ;  /* 0x000000ffff027224 */ /* 0x000fe200078e000d */
[----:B------:R-:W-:Y:S06]  /*7c10*/  @!P1 BRA `(.L_x_177) ;  /* 0x0000000000289947 */ /* 0x000fec0003800000 */
        /* <DEDUP_REMOVED lines=10> */
.L_x_177:
[----:B------:R-:W-:Y:S01]  /*7cc0*/  UISETP.NE.AND UP0, UPT, UR38, URZ, UPT ;  /* 0x0000003f2600728c */ /* 0x000fe2000bf05270 */
[----:B------:R-:W-:Y:S01]  /*7cd0*/  SHF.R.U64 R3, R2, UR12, R3 ;  /* 0x0000000c02037c19 */ /* 0x000fe20008001203 */
[----:B------:R-:W-:Y:S01]  /*7ce0*/  UIADD3 UR7, -UR7, URZ, URZ ;  /* 0x0000003f07077290 */ /* 0x000fe2000fffe13f */
[----:B------:R-:W-:Y:S01]  /*7cf0*/  LOP3.LUT R2, R12, UR22, RZ, 0xc0, !PT ;  /* 0x000000160c027c12 */ /* 0x000fe2000f8ec0ff */
[----:B------:R-:W-:Y:S01]  /*7d00*/  UIMAD UR4, UR5, UR6, UR4 ;  /* 0x00000006050472a4 */ /* 0x000fe2000f8e0204 */
[----:B------:R-:W-:Y:S01]  /*7d10*/  LOP3.LUT R5, R10, UR13, RZ, 0xc0, !PT ;  /* 0x0000000d0a057c12 */ /* 0x000fe2000f8ec0ff */
[----:B------:R-:W-:Y:S01]  /*7d20*/  IMAD.MOV R4, RZ, RZ, -R3 ;  /* 0x000000ffff047224 */ /* 0x000fe200078e0a03 */
[----:B------:R-:W-:Y:S01]  /*7d30*/  ULDC UR5, c[0x0][0x148] ;  /* 0x0000520000057ab9 */ /* 0x000fe20000000800 */
[----:B------:R-:W-:Y:S01]  /*7d40*/  IMAD R18, R3, UR14, R2 ;  /* 0x0000000e03127c24 */ /* 0x000fe2000f8e0202 */
[----:B------:R-:W-:Y:S01]  /*7d50*/  PLOP3.LUT P1, PT, PT, PT, UP0, 0x80, 0x0 ;  /* 0x000000000000781c */ /* 0x000fe20003f2f008 */
[----:B------:R-:W-:Y:S01]  /*7d60*/  IMAD.MOV.U32 R3, RZ, RZ, 0x1 ;  /* 0x00000001ff037424 */ /* 0x000fe200078e00ff */
[----:B------:R-:W-:-:S03]  /*7d70*/  @UP0 UIMAD UR4, UR5, UR7, UR9 ;  /* 0x00000007050402a4 */ /* 0x000fc6000f8e0209 */
[----:B------:R-:W-:Y:S02]  /*7d80*/  ULDC UR5, c[0x0][0x638] ;  /* 0x00018e0000057ab9 */ /* 0x000fe40000000800 */
[----:B------:R-:W-:Y:S02]  /*7d90*/  IMAD R2, R4, UR5, R13 ;  /* 0x0000000504027c24 */ /* 0x000fe4000f8e020d */
[----:B--2---:R-:W-:Y:S01]  /*7da0*/  IMAD R18, R18, R15, UR4 ;  /* 0x0000000412127e24 */ /* 0x004fe2000f8e020f */
[----:B------:R-:W-:Y:S02]  /*7db0*/  ULDC UR4, c[0x0][0x600] ;  /* 0x0001800000047ab9 */ /* 0x000fe40000000800 */
[----:B------:R-:W-:-:S05]  /*7dc0*/  IMAD R5, R2, UR4, R5 ;  /* 0x0000000402057c24 */ /* 0x000fca000f8e0205 */
[----:B------:R-:W-:Y:S02]  /*7dd0*/  SEL R2, R5, R18, !P1 ;  /* 0x0000001205027207 */ /* 0x000fe40004800000 */
[----:B------:R-:W-:-:S07]  /*7de0*/  SEL R18, R18, R5, !P1 ;  /* 0x0000000512127207 */ /* 0x000fce0004800000 */
.L_x_175:
[----:B------:R-:W-:Y:S05]  /*7df0*/  BSYNC B1 ;  /* 0x0000000000017941 */ /* 0x000fea0003800000 */
.L_x_174:
[----:B------:R-:W-:-:S13]  /*7e00*/  LOP3.LUT P1, RZ, R3, 0xff, RZ, 0xc0, !PT ;  /* 0x000000ff03ff7812 */ /* 0x000fda000782c0ff */
[----:B------:R-:W-:Y:S05]  /*7e10*/  @P1 BRA `(.L_x_178) ;  /* 0xfffffff000f01947 */ /* 0x000fea000383ffff */
[----:B------:R-:W-:Y:S05]  /*7e20*/  BSYNC B0 ;  /* 0x0000000000007941 */ /* 0x000fea0003800000 */
.L_x_166:
[----:B------:R-:W-:-:S03]  /*7e30*/  UMOV UR4, 0xffffffff ;  /* 0xffffffff00047882 */ /* 0x000fc60000000000 */
[----:B------:R-:W-:Y:S05]  /*7e40*/  BRA.DIV UR4, `(.L_x_179) ;  /* 0x0000000604447947 */ /* 0x000fea000b800000 */
[----:B------:R-:W-:-:S13]  /*7e50*/  ELECT P6, URZ, PT ;  /* 0x00000000003f782f */ /* 0x000fda00038c0000 */
.L_x_195:
[----:B------:R-:W-:Y:S04]  /*7e60*/  BSSY B0, `(.L_x_180) ;  /* 0x000002c000007945 */ /* 0x000fe80003800000 */
[----:B------:R-:W-:Y:S05]  /*7e70*/  @!P6 BRA `(.L_x_181) ;  /* 0x0000000000a8e947 */ /* 0x000fea0003800000 */
[----:B------:R-:W-:-:S04]  /*7e80*/  ULOP3.LUT UR4, UR40, 0x2, URZ, 0xfc, !UPT ;  /* 0x0000000228047892 */ /* 0x000fc8000f8efc3f */
[----:B------:R-:W-:-:S06]  /*7e90*/  UISETP.NE.AND UP0, UPT, UR4, 0x3, UPT ;  /* 0x000000030400788c */ /* 0x000fcc000bf05270 */
[----:B------:R-:W-:-:S13]  /*7ea0*/  PLOP3.LUT P0, PT, PT, PT, UP0, 0x80, 0x0 ;  /* 0x000000000000781c */ /* 0x000fda0003f0f008 */
[----:B------:R-:W-:Y:S05]  /*7eb0*/  @!P0 BRA `(.L_x_182) ;  /* 0x0000000000048947 */ /* 0x000fea0003800000 */
[----:B------:R-:W-:Y:S01]  /*7ec0*/  BPT.TRAP 0x1 ;  /* 0x000000040000795c */ /* 0x000fe20000300000 */
.L_x_182:
[----:B------:R-:W0:Y:S01]  /*7ed0*/  S2R R3, SR_CgaCtaId ;  /* 0x0000000000037919 */ /* 0x000e220000008800 */
[----:B------:R-:W-:Y:S02]  /*7ee0*/  MOV R0, 0x400 ;  /* 0x0000040000007802 */ /* 0x000fe40000000f00 */
[----:B------:R-:W-:Y:S02]  /*7ef0*/  SHF.L.U32 R2, R9, 0x1f, RZ ;  /* 0x0000001f09027819 */ /* 0x000fe400000006ff */
[----:B0-----:R-:W-:-:S05]  /*7f00*/  LEA R3, R3, R0, 0x18 ;  /* 0x0000000003037211 */ /* 0x001fca00078ec0ff */
[----:B------:R-:W-:-:S04]  /*7f10*/  VIADD R3, R3, 0x20 ;  /* 0x0000002003037836 */ /* 0x000fc80000000000 */
[C---:B------:R-:W-:Y:S02]  /*7f20*/  IMAD R5, R8.reuse, 0x8, R3 ;  /* 0x0000000808057824 */ /* 0x040fe400078e0203 */
[----:B------:R-:W-:Y:S02]  /*7f30*/  VIADD R8, R8, 0x1 ;  /* 0x0000000108087836 */ /* 0x000fe40000000000 */
[----:B------:R-:W0:Y:S03]  /*7f40*/  SYNCS.PHASECHK.TRANS64.TRYWAIT P0, [R5+URZ], R2 ;  /* 0x00000002050075a7 */ /* 0x000e26000800017f */
[----:B------:R-:W-:-:S04]  /*7f50*/  ISETP.NE.AND P1, PT, R8, 0x4, PT ;  /* 0x000000040800780c */ /* 0x000fc80003f25270 */
[----:B------:R-:W-:Y:S02]  /*7f60*/  SEL R0, RZ, 0x1, P1 ;  /* 0x00000001ff007807 */ /* 0x000fe40000800000 */
[----:B------:R-:W-:Y:S02]  /*7f70*/  SEL R8, R8, RZ, P1 ;  /* 0x000000ff08087207 */ /* 0x000fe40000800000 */
[----:B------:R-:W-:-:S03]  /*7f80*/  LOP3.LUT R9, R9, R0, RZ, 0x3c, !PT ;  /* 0x0000000009097212 */ /* 0x000fc600078e3cff */
[----:B------:R-:W-:Y:S01]  /*7f90*/  IMAD R7, R8, 0x8, R3 ;  /* 0x0000000808077824 */ /* 0x000fe200078e0203 */
[----:B------:R-:W-:Y:S01]  /*7fa0*/  SHF.L.U32 R4, R9, 0x1f, RZ ;  /* 0x0000001f09047819 */ /* 0x000fe200000006ff */
[----:B0-----:R-:W-:Y:S06]  /*7fb0*/  @!P0 BRA `(.L_x_183) ;  /* 0x0000000400088947 */ /* 0x001fec0003800000 */
.L_x_196:
[----:B------:R-:W1:Y:S01]  /*7fc0*/  SYNCS.PHASECHK.TRANS64.TRYWAIT P0, [R7+URZ], R4 ;  /* 0x00000004070075a7 */ /* 0x000e62000800017f */
[----:B------:R-:W-:-:S05]  /*7fd0*/  VIADD R0, R8, 0x1 ;  /* 0x0000000108007836 */ /* 0x000fca0000000000 */
[----:B------:R-:W-:-:S04]  /*7fe0*/  ISETP.NE.AND P1, PT, R0, 0x4, PT ;  /* 0x000000040000780c */ /* 0x000fc80003f25270 */
[----:B0-----:R-:W-:Y:S02]  /*7ff0*/  SEL R2, RZ, 0x1, P1 ;  /* 0x00000001ff027807 */ /* 0x001fe40000800000 */
[----:B------:R-:W-:Y:S02]  /*8000*/  SEL R0, R0, RZ, P1 ;  /* 0x000000ff00007207 */ /* 0x000fe40000800000 */
[----:B------:R-:W-:-:S03]  /*8010*/  LOP3.LUT R9, R9, R2, RZ, 0x3c, !PT ;  /* 0x0000000209097212 */ /* 0x000fc600078e3cff */
[----:B------:R-:W-:Y:S01]  /*8020*/  IMAD R6, R0, 0x8, R3 ;  /* 0x0000000800067824 */ /* 0x000fe200078e0203 */
[----:B------:R-:W-:Y:S01]  /*8030*/  SHF.L.U32 R5, R9, 0x1f, RZ ;  /* 0x0000001f09057819 */ /* 0x000fe200000006ff */
[----:B-1----:R-:W-:Y:S06]  /*8040*/  @!P0 BRA `(.L_x_184) ;  /* 0x0000000000f88947 */ /* 0x002fec0003800000 */
.L_x_197:
[----:B------:R-:W1:Y:S01]  /*8050*/  SYNCS.PHASECHK.TRANS64.TRYWAIT P0, [R6+URZ], R5 ;  /* 0x00000005060075a7 */ /* 0x000e62000800017f */
[----:B------:R-:W-:-:S05]  /*8060*/  VIADD R0, R0, 0x1 ;  /* 0x0000000100007836 */ /* 0x000fca0000000000 */
[----:B------:R-:W-:-:S04]  /*8070*/  ISETP.NE.AND P1, PT, R0, 0x4, PT ;  /* 0x000000040000780c */ /* 0x000fc80003f25270 */
[----:B------:R-:W-:Y:S02]  /*8080*/  SEL R2, RZ, 0x1, P1 ;  /* 0x00000001ff027807 */ /* 0x000fe40000800000 */
[----:B------:R-:W-:Y:S02]  /*8090*/  SEL R0, R0, RZ, P1 ;  /* 0x000000ff00007207 */ /* 0x000fe40000800000 */
[----:B------:R-:W-:Y:S01]  /*80a0*/  LOP3.LUT R2, R9, R2, RZ, 0x3c, !PT ;  /* 0x0000000209027212 */ /* 0x000fe200078e3cff */
[----:B-1----:R-:W-:Y:S06]  /*80b0*/  @!P0 BRA `(.L_x_185) ;  /* 0x0000000000f08947 */ /* 0x002fec0003800000 */
.L_x_198:
[----:B------:R-:W-:Y:S01]  /*80c0*/  IMAD R3, R0, 0x8, R3 ;  /* 0x0000000800037824 */ /* 0x000fe200078e0203 */
[----:B------:R-:W-:-:S07]  /*80d0*/  SHF.L.U32 R0, R2, 0x1f, RZ ;  /* 0x0000001f02007819 */ /* 0x000fce00000006ff */
.L_x_186:
[----:B--2---:R2:W3:Y:S02]  /*80e0*/  SYNCS.PHASECHK.TRANS64.TRYWAIT P0, [R3+URZ], R0 ;  /* 0x00000000030075a7 */ /* 0x0044e4000800017f */
[----:B---3--:R-:W-:Y:S05]  /*80f0*/  @!P0 NANOSLEEP.SYNCS 0x989680 ;  /* 0x009896800000895d */ /* 0x008fea0003900000 */
[----:B------:R-:W3:Y:S02]  /*8100*/  @!P0 SYNCS.PHASECHK.TRANS64 P0, [R3+URZ], R0 ;  /* 0x00000000030085a7 */ /* 0x000ee4000800007f */
[----:B---3--:R-:W-:Y:S05]  /*8110*/  @!P0 BRA `(.L_x_186) ;  /* 0xfffffffc00f08947 */ /* 0x008fea000383ffff */
.L_x_181:
[----:B------:R-:W-:Y:S05]  /*8120*/  BSYNC B0 ;  /* 0x0000000000007941 */ /* 0x000fea0003800000 */
.L_x_180:
[----:B------:R-:W-:Y:S05]  /*8130*/  EXIT ;  /* 0x000000000000794d */ /* 0x000fea0003800000 */
.L_x_18:
[----:B0-----:R0:W1:Y:S02]  /*8140*/  SYNCS.PHASECHK.TRANS64.TRYWAIT P0, [R97+URZ+-0x8], R0 ;  /* 0xfffff800610075a7 */ /* 0x001064000800017f */
[----:B-1----:R-:W-:Y:S05]  /*8150*/  @!P0 NANOSLEEP.SYNCS 0x989680 ;  /* 0x009896800000895d */ /* 0x002fea0003900000 */
[----:B------:R-:W1:Y:S02]  /*8160*/  @!P0 SYNCS.PHASECHK.TRANS64 P0, [R97+URZ+-0x8], R0 ;  /* 0xfffff800610085a7 */ /* 0x000e64000800007f */
[----:B-1----:R-:W-:Y:S05]  /*8170*/  @!P0 BRA `(.L_x_18) ;  /* 0xfffffffc00f08947 */ /* 0x002fea000383ffff */
[----:B------:R-:W-:Y:S05]  /*8180*/  BRA `(.L_x_187) ;  /* 0xffffff9400c87947 */ /* 0x000fea000383ffff */
.L_x_23:
[----:B-1----:R1:W2:Y:S02]  /*8190*/  SYNCS.PHASECHK.TRANS64.TRYWAIT P1, [R3+URZ], R0 ;  /* 0x00000000030075a7 */ /* 0x0022a4000802017f */
[----:B--2---:R-:W-:Y:S05]  /*81a0*/  @!P1 NANOSLEEP.SYNCS 0x989680 ;  /* 0x009896800000995d */ /* 0x004fea0003900000 */
[----:B------:R-:W2:Y:S02]  /*81b0*/  @!P1 SYNCS.PHASECHK.TRANS64 P1, [R3+URZ], R0 ;  /* 0x00000000030095a7 */ /* 0x000ea4000802007f */
[----:B--2---:R-:W-:Y:S05]  /*81c0*/  @!P1 BRA `(.L_x_23) ;  /* 0xfffffffc00f09947 */ /* 0x004fea000383ffff */
[----:B------:R-:W-:Y:S05]  /*81d0*/  BRA `(.L_x_22) ;  /* 0xffffff9800407947 */ /* 0x000fea000383ffff */
.L_x_28:
[----:B-1----:R-:W-:-:S04]  /*81e0*/  IMAD.U32 R5, RZ, RZ, UR4 ;  /* 0x00000004ff057e24 */ /* 0x002fc8000f8e00ff */
[----:B------:R1:W2:Y:S03]  /*81f0*/  SYNCS.PHASECHK.TRANS64.TRYWAIT P1, [R5+URZ], R4 ;  /* 0x00000004050075a7 */ /* 0x0002a6000802017f */
[----:B--2---:R-:W-:Y:S05]  /*8200*/  @!P1 NANOSLEEP.SYNCS 0x989680 ;  /* 0x009896800000995d */ /* 0x004fea0003900000 */
[----:B------:R-:W2:Y:S02]  /*8210*/  @!P1 SYNCS.PHASECHK.TRANS64 P1, [R5+URZ], R4 ;  /* 0x00000004050095a7 */ /* 0x000ea4000802007f */
[----:B--2---:R-:W-:Y:S05]  /*8220*/  @!P1 BRA `(.L_x_28) ;  /* 0xfffffffc00ec9947 */ /* 0x004fea000383ffff */
[----:B------:R-:W-:Y:S05]  /*8230*/  BRA `(.L_x_27) ;  /* 0xffffff9c00807947 */ /* 0x000fea000383ffff */
.L_x_34:
[----:B0-----:R0:W1:Y:S02]  /*8240*/  SYNCS.PHASECHK.TRANS64.TRYWAIT P0, [R97+URZ+0x8], R0 ;  /* 0x00000800610075a7 */ /* 0x001064000800017f */
[----:B-1----:R-:W-:Y:S05]  /*8250*/  @!P0 NANOSLEEP.SYNCS 0x989680 ;  /* 0x009896800000895d */ /* 0x002fea0003900000 */
[----:B------:R-:W1:Y:S02]  /*8260*/  @!P0 SYNCS.PHASECHK.TRANS64 P0, [R97+URZ+0x8], R0 ;  /* 0x00000800610085a7 */ /* 0x000e64000800007f */
[----:B-1----:R-:W-:Y:S05]  /*8270*/  @!P0 BRA `(.L_x_34) ;  /* 0xfffffffc00f08947 */ /* 0x002fea000383ffff */
[----:B------:R-:W-:Y:S05]  /*8280*/  BRA `(.L_x_188) ;  /* 0xffffffa4000c7947 */ /* 0x000fea000383ffff */
.L_x_167:
[----:B------:R-:W-:Y:S01]  /*8290*/  BSSY B1, `(.L_x_189) ;  /* 0x0000006000017945 */ /* 0x000fe20003800000 */
[----:B------:R-:W-:-:S07]  /*82a0*/  IMAD.MOV.U32 R15, RZ, RZ, -0x1 ;  /* 0xffffffffff0f7424 */ /* 0x000fce00078e00ff */
[----:B-----5:R-:W-:Y:S05]  /*82b0*/  WARPSYNC.COLLECTIVE R15, `(.L_x_190) ;  /* 0x000000000f0c7348 */ /* 0x020fea0003c00000 */
[----:B------:R-:W-:Y:S02]  /*82c0*/  ELECT P6, UR62, PT ;  /* 0x00000000003e782f */ /* 0x000fe400038c0000 */
[----:B------:R-:W-:Y:S01]  /*82d0*/  MOV R14, UR62 ;  /* 0x0000003e000e7c02 */ /* 0x000fe20008000f00 */
[----:B-----5:R-:W-:Y:S10]  /*82e0*/  ENDCOLLECTIVE ;  /* 0x000000000000791b */ /* 0x020ff40003800000 */
.L_x_190:
[----:B------:R-:W-:Y:S05]  /*82f0*/  BSYNC B1 ;  /* 0x0000000000017941 */ /* 0x000fea0003800000 */
.L_x_189:
[----:B------:R-:W-:Y:S05]  /*8300*/  BRA `(.L_x_191) ;  /* 0xffffffec00c07947 */ /* 0x000fea000383ffff */
.L_x_170:
[----:B-1----:R1:W2:Y:S02]  /*8310*/  SYNCS.PHASECHK.TRANS64.TRYWAIT P1, [R7+URZ+0x20], R4 ;  /* 0x00002004070075a7 */ /* 0x0022a4000802017f */
[----:B--2---:R-:W-:Y:S05]  /*8320*/  @!P1 NANOSLEEP.SYNCS 0x989680 ;  /* 0x009896800000995d */ /* 0x004fea0003900000 */
[----:B------:R-:W2:Y:S02]  /*8330*/  @!P1 SYNCS.PHASECHK.TRANS64 P1, [R7+URZ+0x20], R4 ;  /* 0x00002004070095a7 */ /* 0x000ea4000802007f */
[----:B--2---:R-:W-:Y:S05]  /*8340*/  @!P1 BRA `(.L_x_170) ;  /* 0xfffffffc00f09947 */ /* 0x004fea000383ffff */
[----:B------:R-:W-:Y:S05]  /*8350*/  BRA `(.L_x_192) ;  /* 0xffffffec00f87947 */ /* 0x000fea000383ffff */
.L_x_179:
[----:B------:R-:W-:Y:S01]  /*8360*/  BSSY B0, `(.L_x_193) ;  /* 0x0000006000007945 */ /* 0x000fe20003800000 */
[----:B------:R-:W-:-:S07]  /*8370*/  IMAD.MOV.U32 R15, RZ, RZ, -0x1 ;  /* 0xffffffffff0f7424 */ /* 0x000fce00078e00ff */
[----:B-----5:R-:W-:Y:S05]  /*8380*/  WARPSYNC.COLLECTIVE R15, `(.L_x_194) ;  /* 0x000000000f0c7348 */ /* 0x020fea0003c00000 */
[----:B------:R-:W-:Y:S02]  /*8390*/  ELECT P6, UR62, PT ;  /* 0x00000000003e782f */ /* 0x000fe400038c0000 */
[----:B------:R-:W-:Y:S01]  /*83a0*/  MOV R14, UR62 ;  /* 0x0000003e000e7c02 */ /* 0x000fe20008000f00 */
[----:B-----5:R-:W-:Y:S10]  /*83b0*/  ENDCOLLECTIVE ;  /* 0x000000000000791b */ /* 0x020ff40003800000 */
.L_x_194:
[----:B------:R-:W-:Y:S05]  /*83c0*/  BSYNC B0 ;  /* 0x0000000000007941 */ /* 0x000fea0003800000 */
.L_x_193:
[----:B------:R-:W-:Y:S05]  /*83d0*/  BRA `(.L_x_195) ;  /* 0xfffffff800a07947 */ /* 0x000fea000383ffff */
.L_x_183:
[----:B0-----:R0:W1:Y:S02]  /*83e0*/  SYNCS.PHASECHK.TRANS64.TRYWAIT P0, [R5+URZ], R2 ;  /* 0x00000002050075a7 */ /* 0x001064000800017f */
[----:B-1----:R-:W-:Y:S05]  /*83f0*/  @!P0 NANOSLEEP.SYNCS 0x989680 ;  /* 0x009896800000895d */ /* 0x002fea0003900000 */
[----:B------:R-:W1:Y:S02]  /*8400*/  @!P0 SYNCS.PHASECHK.TRANS64 P0, [R5+URZ], R2 ;  /* 0x00000002050085a7 */ /* 0x000e64000800007f */
[----:B-1----:R-:W-:Y:S05]  /*8410*/  @!P0 BRA `(.L_x_183) ;  /* 0xfffffffc00f08947 */ /* 0x002fea000383ffff */
[----:B------:R-:W-:Y:S05]  /*8420*/  BRA `(.L_x_196) ;  /* 0xfffffff800e47947 */ /* 0x000fea000383ffff */
.L_x_184:
[----:B0-----:R0:W1:Y:S02]  /*8430*/  SYNCS.PHASECHK.TRANS64.TRYWAIT P0, [R7+URZ], R4 ;  /* 0x00000004070075a7 */ /* 0x001064000800017f */
[----:B-1----:R-:W-:Y:S05]  /*8440*/  @!P0 NANOSLEEP.SYNCS 0x989680 ;  /* 0x009896800000895d */ /* 0x002fea0003900000 */
[----:B------:R-:W1:Y:S02]  /*8450*/  @!P0 SYNCS.PHASECHK.TRANS64 P0, [R7+URZ], R4 ;  /* 0x00000004070085a7 */ /* 0x000e64000800007f */
[----:B-1----:R-:W-:Y:S05]  /*8460*/  @!P0 BRA `(.L_x_184) ;  /* 0xfffffffc00f08947 */ /* 0x002fea000383ffff */
[----:B------:R-:W-:Y:S05]  /*8470*/  BRA `(.L_x_197) ;  /* 0xfffffff800f47947 */ /* 0x000fea000383ffff */
.L_x_185:
[----:B-1----:R1:W2:Y:S02]  /*8480*/  SYNCS.PHASECHK.TRANS64.TRYWAIT P0, [R6+URZ], R5 ;  /* 0x00000005060075a7 */ /* 0x0022a4000800017f */
[----:B--2---:R-:W-:Y:S05]  /*8490*/  @!P0 NANOSLEEP.SYNCS 0x989680 ;  /* 0x009896800000895d */ /* 0x004fea0003900000 */
[----:B------:R-:W2:Y:S02]  /*84a0*/  @!P0 SYNCS.PHASECHK.TRANS64 P0, [R6+URZ], R5 ;  /* 0x00000005060085a7 */ /* 0x000ea4000800007f */
[----:B--2---:R-:W-:Y:S05]  /*84b0*/  @!P0 BRA `(.L_x_185) ;  /* 0xfffffffc00f08947 */ /* 0x004fea000383ffff */
[----:B------:R-:W-:Y:S05]  /*84c0*/  BRA `(.L_x_198) ;  /* 0xfffffff800fc7947 */ /* 0x000fea000383ffff */
.L_x_199:
[----:B------:R-:W-:-:S00]  /*84d0*/  BRA `(.L_x_199) ;  /* 0xfffffffc00fc7947 */ /* 0x000fc0000383ffff */
[----:B------:R-:W-:-:S00]  /*84e0*/  NOP ;  /* 0x0000000000007918 */ /* 0x000fc00000000000 */
        /* <DEDUP_REMOVED lines=9> */
.L_x_200:


//--------------------- .nv.global.init           --------------------------
	.section	.nv.global.init,"aw",@progbits
.nv.global.init:
	.type		$str$22,@object
	.size		$str$22,($str$23 - $str$22)
$str$22:
        /*0000*/ 	.byte	0x6b, 0x5f, 0x74, 0x69, 0x6c, 0x65, 0x5f, 0x63, 0x6f, 0x75, 0x6e, 0x74, 0x20, 0x3e, 0x3d, 0x20
        /*0010*/ 	.byte	0x31, 0x00
	.type		$str$23,@object
	.size		$str$23,(__unnamed_1 - $str$23)
$str$23:
        /*0012*/ 	.byte	0x2f, 0x74, 0x6d, 0x70, 0x2f, 0x63, 0x75, 0x74, 0x6c, 0x61, 0x73, 0x73, 0x5f, 0x73, 0x77, 0x65
        /*0022*/ 	.byte	0x65, 0x70, 0x5f, 0x73, 0x72, 0x63, 0x2f, 0x69, 0x6e, 0x63, 0x6c, 0x75, 0x64, 0x65, 0x2f, 0x63
        /*0032*/ 	.byte	0x75, 0x74, 0x6c, 0x61, 0x73, 0x73, 0x2f, 0x67, 0x65, 0x6d, 0x6d, 0x2f, 0x63, 0x6f, 0x6c, 0x6c
        /*0042*/ 	.byte	0x65, 0x63, 0x74, 0x69, 0x76, 0x65, 0x2f, 0x73, 0x6d, 0x39, 0x30, 0x5f, 0x6d, 0x6d, 0x61, 0x5f
        /*0052*/ 	.byte	0x74, 0x6d, 0x61, 0x5f, 0x67, 0x6d, 0x6d, 0x61, 0x5f, 0x73, 0x73, 0x5f, 0x77, 0x61, 0x72, 0x70
        /*0062*/ 	.byte	0x73, 0x70, 0x65, 0x63, 0x69, 0x61, 0x6c, 0x69, 0x7a, 0x65, 0x64, 0x2e, 0x68, 0x70, 0x70, 0x00
	.type		__unnamed_1,@object
	.size		__unnamed_1,(.L_0 - __unnamed_1)
__unnamed_1:
        /*0072*/ 	.byte	0x76, 0x6f, 0x69, 0x64, 0x20, 0x63, 0x75, 0x74, 0x6c, 0x61, 0x73, 0x73, 0x3a, 0x3a, 0x67, 0x65
        /* <DEDUP_REMOVED lines=181> */
        /*0bd2*/ 	.byte	0x74, 0x69, 0x74, 0x79, 0x5d, 0x00
.L_0:


//--------------------- .nv.shared._ZN7cutlass13device_kernelINS_4gemm6kernel13GemmUniversalIN4cute5tupleIJiiiiEEENS1_10collective13CollectiveMmaINS1_34MainloopSm90TmaGmmaWarpSpecializedILi4ENS5_IJNS4_1CILi4EEESB_NSA_ILi1EEEEEENS1_32KernelTmaWarpSpecializedPingpongEEENS5_IJNSA_ILi64EEENSA_ILi128EEESH_EEENS_10bfloat16_tENS5_IJlSC_lEEESJ_SK_NS4_8TiledMMAINS4_8MMA_AtomIJNS4_4SM904GMMA28MMA_64x128x16_F32BF16BF16_SSILNSO_5MajorE0ELSQ_0ELNSO_7ScaleInE1ELSR_1EEEEEENS4_6LayoutINS5_IJSC_SC_SC_EEENS5_IJNSA_ILi0EEESW_SW_EEEEENS5_IJNS4_10UnderscoreESZ_SZ_EEEEENS4_23SM90_TMA_LOAD_MULTICASTENS4_14ComposedLayoutINS4_7SwizzleILi3ELi4ELi3EEENS4_18smem_ptr_flag_bitsILi16EEENSU_INS5_IJNSA_ILi8EEESG_EEENS5_IJSG_SC_EEEEEEEvNS4_8identityES12_S1C_vS1D_EENS_8epilogue10collective6detail29Sm90TmaWarpSpecializedAdapterINS1G_15DefaultEpilogueISJ_SK_SK_NS1F_6thread17LinearCombinationISJ_Li1EffLNS1K_9ScaleType4KindE0ELNS_15FloatRoundStyleE2ESJ_EENS1_15EpilogueDefaultEEEEEvvEEEEvNT_6ParamsE --------------------------
	.section	.nv.shared._ZN7cutlass13device_kernelINS_4gemm6kernel13GemmUniversalIN4cute5tupleIJiiiiEEENS1_10collective13CollectiveMmaINS1_34MainloopSm90TmaGmmaWarpSpecializedILi4ENS5_IJNS4_1CILi4EEESB_NSA_ILi1EEEEEENS1_32KernelTmaWarpSpecializedPingpongEEENS5_IJNSA_ILi64EEENSA_ILi128EEESH_EEENS_10bfloat16_tENS5_IJlSC_lEEESJ_SK_NS4_8TiledMMAINS4_8MMA_AtomIJNS4_4SM904GMMA28MMA_64x128x16_F32BF16BF16_SSILNSO_5MajorE0ELSQ_0ELNSO_7ScaleInE1ELSR_1EEEEEENS4_6LayoutINS5_IJSC_SC_SC_EEENS5_IJNSA_ILi0EEESW_SW_EEEEENS5_IJNS4_10UnderscoreESZ_SZ_EEEEENS4_23SM90_TMA_LOAD_MULTICASTENS4_14ComposedLayoutINS4_7SwizzleILi3ELi4ELi3EEENS4_18smem_ptr_flag_bitsILi16EEENSU_INS5_IJNSA_ILi8EEESG_EEENS5_IJSG_SC_EEEEEEEvNS4_8identityES12_S1C_vS1D_EENS_8epilogue10collective6detail29Sm90TmaWarpSpecializedAdapterINS1G_15DefaultEpilogueISJ_SK_SK_NS1F_6thread17LinearCombinationISJ_Li1EffLNS1K_9ScaleType4KindE0ELNS_15FloatRoundStyleE2ESJ_EENS1_15EpilogueDefaultEEEEEvvEEEEvNT_6ParamsE,"aw",@nobits
	.sectionflags	@""
	.align	16
	.zero		1024


//--------------------- .nv.shared.reserved.0     --------------------------
	.section	.nv.shared.reserved.0,"aw",@nobits
	.weak		__nv_reservedSMEM_offset_0_alias
	.size		__nv_reservedSMEM_offset_0_alias, 0, 0
	.other		__nv_reservedSMEM_offset_0_alias,@"STO_CUDA_RESERVED_SHARED STV_DEFAULT"
__nv_reservedSMEM_offset_0_alias:
	.zero		0


//--------------------- .nv.global                --------------------------
	.section	.nv.global,"aw",@nobits
.nv.global:
	.type		_ZN40_INTERNAL_c9c05686_4_k_cu_5f6720f8_238844cute1_E,@object
	.size		_ZN40_INTERNAL_c9c05686_4_k_cu_5f6720f8_238844cute1_E,(_ZN40_INTERNAL_c9c05686_4_k_cu_5f6720f8_238844cuda3std3__45__cpo6cbeginE - _ZN40_INTERNAL_c9c05686_4_k_cu_5f6720f8_238844cute1_E)
_ZN40_INTERNAL_c9c05686_4_k_cu_5f6720f8_238844cute1_E:
	.zero		1
	.type		_ZN40_INTERNAL_c9c05686_4_k_cu_5f6720f8_238844cuda3std3__45__cpo6cbeginE,@object
	.size		_ZN40_INTERNAL_c9c05686_4_k_cu_5f6720f8_238844cuda3std3__45__cpo6cbeginE,(_ZN40_INTERNAL_c9c05686_4_k_cu_5f6720f8_238844cuda3std3__48in_placeE - _ZN40_INTERNAL_c9c05686_4_k_cu_5f6720f8_238844cuda3std3__45__cpo6cbeginE)
_ZN40_INTERNAL_c9c05686_4_k_cu_5f6720f8_238844cuda3std3__45__cpo6cbeginE:
	.zero		1
	.type		_ZN40_INTERNAL_c9c05686_4_k_cu_5f6720f8_238844cuda3std3__48in_placeE,@object
	.size		_ZN40_INTERNAL_c9c05686_4_k_cu_5f6720f8_238844cuda3std3__48in_placeE,(_ZN40_INTERNAL_c9c05686_4_k_cu_5f6720f8_238844cuda3std6ranges3__45__cpo9iter_moveE - _ZN40_INTERNAL_c9c05686_4_k_cu_5f6720f8_238844cuda3std3__48in_placeE)
_ZN40_INTERNAL_c9c05686_4_k_cu_5f6720f8_238844cuda3std3__48in_placeE:
	.zero		1
	.type		_ZN40_INTERNAL_c9c05686_4_k_cu_5f6720f8_238844cuda3std6ranges3__45__cpo9iter_moveE,@object
	.size		_ZN40_INTERNAL_c9c05686_4_k_cu_5f6720f8_238844cuda3std6ranges3__45__cpo9iter_moveE,(_ZN40_INTERNAL_c9c05686_4_k_cu_5f6720f8_238844cuda3std3__45__cpo5beginE - _ZN40_INTERNAL_c9c05686_4_k_cu_5f6720f8_238844cuda3std6ranges3__45__cpo9iter_moveE)
_ZN40_INTERNAL_c9c05686_4_k_cu_5f6720f8_238844cuda3std6ranges3__45__cpo9iter_moveE:
	.zero		1
	.type		_ZN40_INTERNAL_c9c05686_4_k_cu_5f6720f8_238844cuda3std3__45__cpo5beginE,@object
	.size		_ZN40_INTERNAL_c9c05686_4_k_cu_5f6720f8_238844cuda3std3__45__cpo5beginE,(_ZN40_INTERNAL_c9c05686_4_k_cu_5f6720f8_238844cuda3std3__442_GLOBAL__N__c9c05686_4_k_cu_5f6720f8_238846ignoreE - _ZN40_INTERNAL_c9c05686_4_k_cu_5f6720f8_238844cuda3std3__45__cpo5beginE)
_ZN40_INTERNAL_c9c05686_4_k_cu_5f6720f8_238844cuda3std3__45__cpo5beginE:
	.zero		1
	.type		_ZN40_INTERNAL_c9c05686_4_k_cu_5f6720f8_238844cuda3std3__442_GLOBAL__N__c9c05686_4_k_cu_5f6720f8_238846ignoreE,@object
	.size		_ZN40_INTERNAL_c9c05686_4_k_cu_5f6720f8_238844cuda3std3__442_GLOBAL__N__c9c05686_4_k_cu_5f6720f8_238846ignoreE,(_ZN40_INTERNAL_c9c05686_4_k_cu_5f6720f8_238844cute7productE - _ZN40_INTERNAL_c9c05686_4_k_cu_5f6720f8_238844cuda3std3__442_GLOBAL__N__c9c05686_4_k_cu_5f6720f8_238846ignoreE)
_ZN40_INTERNAL_c9c05686_4_k_cu_5f6720f8_238844cuda3std3__442_GLOBAL__N__c9c05686_4_k_cu_5f6720f8_238846ignoreE:
	.zero		1
	.type		_ZN40_INTERNAL_c9c05686_4_k_cu_5f6720f8_238844cute7productE,@object
	.size		_ZN40_INTERNAL_c9c05686_4_k_cu_5f6720f8_238844cute7productE,(_ZN40_INTERNAL_c9c05686_4_k_cu_5f6720f8_238844cuda3std3__45__cpo3endE - _ZN40_INTERNAL_c9c05686_4_k_cu_5f6720f8_238844cute7productE)
_ZN40_INTERNAL_c9c05686_4_k_cu_5f6720f8_238844cute7productE:
	.zero		1
	.type		_ZN40_INTERNAL_c9c05686_4_k_cu_5f6720f8_238844cuda3std3__45__cpo3endE,@object
	.size		_ZN40_INTERNAL_c9c05686_4_k_cu_5f6720f8_238844cuda3std3__45__cpo3endE,(_ZN40_INTERNAL_c9c05686_4_k_cu_5f6720f8_238844cuda3std3__419piecewise_constructE - _ZN40_INTERNAL_c9c05686_4_k_cu_5f6720f8_238844cuda3std3__45__cpo3endE)
_ZN40_INTERNAL_c9c05686_4_k_cu_5f6720f8_238844cuda3std3__45__cpo3endE:
	.zero		1
	.type		_ZN40_INTERNAL_c9c05686_4_k_cu_5f6720f8_238844cuda3std3__419piecewise_constructE,@object
	.size		_ZN40_INTERNAL_c9c05686_4_k_cu_5f6720f8_238844cuda3std3__419piecewise_constructE,(_ZN40_INTERNAL_c9c05686_4_k_cu_5f6720f8_238844cuda3std3__45__cpo4cendE - _ZN40_INTERNAL_c9c05686_4_k_cu_5f6720f8_238844cuda3std3__419piecewise_constructE)
_ZN40_INTERNAL_c9c05686_4_k_cu_5f6720f8_238844cuda3std3__419piecewise_constructE:
	.zero		1
	.type		_ZN40_INTERNAL_c9c05686_4_k_cu_5f6720f8_238844cuda3std3__45__cpo4cendE,@object
	.size		_ZN40_INTERNAL_c9c05686_4_k_cu_5f6720f8_238844cuda3std3__45__cpo4cendE,(_ZN40_INTERNAL_c9c05686_4_k_cu_5f6720f8_238844cuda3std6ranges3__45__cpo4swapE - _ZN40_INTERNAL_c9c05686_4_k_cu_5f6720f8_238844cuda3std3__45__cpo4cendE)
_ZN40_INTERNAL_c9c05686_4_k_cu_5f6720f8_238844cuda3std3__45__cpo4cendE:
	.zero		1
	.type		_ZN40_INTERNAL_c9c05686_4_k_cu_5f6720f8_238844cuda3std6ranges3__45__cpo4swapE,@object
	.size		_ZN40_INTERNAL_c9c05686_4_k_cu_5f6720f8_238844cuda3std6ranges3__45__cpo4swapE,(.L_8 - _ZN40_INTERNAL_c9c05686_4_k_cu_5f6720f8_238844cuda3std6ranges3__45__cpo4swapE)
_ZN40_INTERNAL_c9c05686_4_k_cu_5f6720f8_238844cuda3std6ranges3__45__cpo4swapE:
	.zero		1
.L_8:


//--------------------- .nv.constant0._ZN7cutlass13device_kernelINS_4gemm6kernel13GemmUniversalIN4cute5tupleIJiiiiEEENS1_10collective13CollectiveMmaINS1_34MainloopSm90TmaGmmaWarpSpecializedILi4ENS5_IJNS4_1CILi4EEESB_NSA_ILi1EEEEEENS1_32KernelTmaWarpSpecializedPingpongEEENS5_IJNSA_ILi64EEENSA_ILi128EEESH_EEENS_10bfloat16_tENS5_IJlSC_lEEESJ_SK_NS4_8TiledMMAINS4_8MMA_AtomIJNS4_4SM904GMMA28MMA_64x128x16_F32BF16BF16_SSILNSO_5MajorE0ELSQ_0ELNSO_7ScaleInE1ELSR_1EEEEEENS4_6LayoutINS5_IJSC_SC_SC_EEENS5_IJNSA_ILi0EEESW_SW_EEEEENS5_IJNS4_10UnderscoreESZ_SZ_EEEEENS4_23SM90_TMA_LOAD_MULTICASTENS4_14ComposedLayoutINS4_7SwizzleILi3ELi4ELi3EEENS4_18smem_ptr_flag_bitsILi16EEENSU_INS5_IJNSA_ILi8EEESG_EEENS5_IJSG_SC_EEEEEEEvNS4_8identityES12_S1C_vS1D_EENS_8epilogue10collective6detail29Sm90TmaWarpSpecializedAdapterINS1G_15DefaultEpilogueISJ_SK_SK_NS1F_6thread17LinearCombinationISJ_Li1EffLNS1K_9ScaleType4KindE0ELNS_15FloatRoundStyleE2ESJ_EENS1_15EpilogueDefaultEEEEEvvEEEEvNT_6ParamsE --------------------------
	.section	.nv.constant0._ZN7cutlass13device_kernelINS_4gemm6kernel13GemmUniversalIN4cute5tupleIJiiiiEEENS1_10collective13CollectiveMmaINS1_34MainloopSm90TmaGmmaWarpSpecializedILi4ENS5_IJNS4_1CILi4EEESB_NSA_ILi1EEEEEENS1_32KernelTmaWarpSpecializedPingpongEEENS5_IJNSA_ILi64EEENSA_ILi128EEESH_EEENS_10bfloat16_tENS5_IJlSC_lEEESJ_SK_NS4_8TiledMMAINS4_8MMA_AtomIJNS4_4SM904GMMA28MMA_64x128x16_F32BF16BF16_SSILNSO_5MajorE0ELSQ_0ELNSO_7ScaleInE1ELSR_1EEEEEENS4_6LayoutINS5_IJSC_SC_SC_EEENS5_IJNSA_ILi0EEESW_SW_EEEEENS5_IJNS4_10UnderscoreESZ_SZ_EEEEENS4_23SM90_TMA_LOAD_MULTICASTENS4_14ComposedLayoutINS4_7SwizzleILi3ELi4ELi3EEENS4_18smem_ptr_flag_bitsILi16EEENSU_INS5_IJNSA_ILi8EEESG_EEENS5_IJSG_SC_EEEEEEEvNS4_8identityES12_S1C_vS1D_EENS_8epilogue10collective6detail29Sm90TmaWarpSpecializedAdapterINS1G_15DefaultEpilogueISJ_SK_SK_NS1F_6thread17LinearCombinationISJ_Li1EffLNS1K_9ScaleType4KindE0ELNS_15FloatRoundStyleE2ESJ_EENS1_15EpilogueDefaultEEEEEvvEEEEvNT_6ParamsE,"a",@progbits
	.sectionflags	@""
	.align	4
.nv.constant0._ZN7cutlass13device_kernelINS_4gemm6kernel13GemmUniversalIN4cute5tupleIJiiiiEEENS1_10collective13CollectiveMmaINS1_34MainloopSm90TmaGmmaWarpSpecializedILi4ENS5_IJNS4_1CILi4EEESB_NSA_ILi1EEEEEENS1_32KernelTmaWarpSpecializedPingpongEEENS5_IJNSA_ILi64EEENSA_ILi128EEESH_EEENS_10bfloat16_tENS5_IJlSC_lEEESJ_SK_NS4_8TiledMMAINS4_8MMA_AtomIJNS4_4SM904GMMA28MMA_64x128x16_F32BF16BF16_SSILNSO_5MajorE0ELSQ_0ELNSO_7ScaleInE1ELSR_1EEEEEENS4_6LayoutINS5_IJSC_SC_SC_EEENS5_IJNSA_ILi0EEESW_SW_EEEEENS5_IJNS4_10UnderscoreESZ_SZ_EEEEENS4_23SM90_TMA_LOAD_MULTICASTENS4_14ComposedLayoutINS4_7SwizzleILi3ELi4ELi3EEENS4_18smem_ptr_flag_bitsILi16EEENSU_INS5_IJNSA_ILi8EEESG_EEENS5_IJSG_SC_EEEEEEEvNS4_8identityES12_S1C_vS1D_EENS_8epilogue10collective6detail29Sm90TmaWarpSpecializedAdapterINS1G_15DefaultEpilogueISJ_SK_SK_NS1F_6thread17LinearCombinationISJ_Li1EffLNS1K_9ScaleType4KindE0ELNS_15FloatRoundStyleE2ESJ_EENS1_15EpilogueDefaultEEEEEvvEEEEvNT_6ParamsE:
	.zero		1664


//--------------------- SYMBOLS --------------------------

	.type		.nv.reservedSmem.offset0,@object
	.size		.nv.reservedSmem.offset0,0x4
	.type		__assertfail,@function
